def matmul_kernel(
    a_ptr,
    b_ptr,
    c_ptr,
    M,
    N,
    K,
    stride_am,
    stride_ak,
    stride_bk,
    stride_bn,
    stride_cm,
    stride_cn,
    BLOCK_M: tl.constexpr,
    BLOCK_N: tl.constexpr,
    BLOCK_K: tl.constexpr,
    GROUP_M: tl.constexpr,
):
    pid = tl.program_id(axis=0)
    num_pid_m = tl.cdiv(M, BLOCK_M)
    num_pid_n = tl.cdiv(N, BLOCK_N)
    num_pid_in_group = GROUP_M * num_pid_n
    group_id = pid // num_pid_in_group
    first_pid_m = group_id * GROUP_M
    group_size_m = min(num_pid_m - first_pid_m, GROUP_M)
    pid_m = first_pid_m + ((pid % num_pid_in_group) % group_size_m)
    pid_n = (pid % num_pid_in_group) // group_size_m

    offs_am = (pid_m * BLOCK_M + tl.arange(0, BLOCK_M)) % M
    offs_bn = (pid_n * BLOCK_N + tl.arange(0, BLOCK_N)) % N
    offs_k = tl.arange(0, BLOCK_K)
    a_ptrs = a_ptr + offs_am[:, None] * stride_am + offs_k[None, :] * stride_ak
    b_ptrs = b_ptr + offs_k[:, None] * stride_bk + offs_bn[None, :] * stride_bn

    acc = tl.zeros((BLOCK_M, BLOCK_N), dtype=tl.float32)
    for kk in range(0, tl.cdiv(K, BLOCK_K)):
        a = tl.load(a_ptrs, mask=offs_k[None, :] < K - kk * BLOCK_K, other=0.0)
        b = tl.load(b_ptrs, mask=offs_k[:, None] < K - kk * BLOCK_K, other=0.0)
        acc = tl.dot(a, b, acc)
        a_ptrs += BLOCK_K * stride_ak
        b_ptrs += BLOCK_K * stride_bk

    c = acc.to(c_ptr.dtype.element_ty)
    offs_cm = pid_m * BLOCK_M + tl.arange(0, BLOCK_M)
    offs_cn = pid_n * BLOCK_N + tl.arange(0, BLOCK_N)
    c_ptrs = c_ptr + offs_cm[:, None] * stride_cm + offs_cn[None, :] * stride_cn
    mask = (offs_cm[:, None] < M) & (offs_cn[None, :] < N)
    tl.store(c_ptrs, c, mask=mask)

# config = {"BLOCK_K": 16, "BLOCK_M": 64, "BLOCK_N": 256, "GROUP_M": 8, "arch": "sm_100", "dtype": "bf16", "num_ctas": 1, "num_stages": 3, "num_warps": 4}
# arch = sm_100


// ===== COMPILED SASS (sm_100a) =====

	.target	sm_100a

	.elftype	@"ET_EXEC"


//--------------------- .note.nv.tkinfo           --------------------------
	.section	.note.nv.tkinfo,"",@"SHT_NOTE"
	.sectionflags	@"SHF_NOTE_NV_TKINFO"
	.tkinfo
        /*0018*/ 	.word	0x00000081
        /*0030*/ 	.string	""
        /*0030*/ 	.string	"ptxas-blackwell"
        /*0030*/ 	.string	"Cuda compilation tools, release 12.9, V12.9.86"
        /*0030*/ 	.string	"Build cuda_12.9.r12.9/compiler.36037853_0"
        /*0030*/ 	.string	"-v  -suppress-debug-info  -lineinfo  -arch sm_100a "



//--------------------- .note.nv.cuver            --------------------------
	.section	.note.nv.cuver,"",@"SHT_NOTE"
	.sectionflags	@"SHF_NOTE_NV_CUVER"
        /*0018*/ 	.short	0x0001
        /*001a*/ 	.short	0x0064
        /*001c*/ 	.short	0x0001
        /*001e*/ 	.short	0x0000
        /*0020*/ 	.short	0x0001
        /*0022*/ 	.short	0x0000


//--------------------- .nv.info                  --------------------------
	.section	.nv.info,"",@"SHT_CUDA_INFO"
	.align	4


	//----- nvinfo : EIATTR_REGCOUNT
	.align		4
        /*0000*/ 	.byte	0x04, 0x2f
        /*0002*/ 	.short	(.L_4 - .L_3)
	.align		4
.L_3:
        /*0004*/ 	.word	index@(matmul_kernel)
        /*0008*/ 	.word	0x000000a8


	//----- nvinfo : EIATTR_FRAME_SIZE
	.align		4
.L_4:
        /*000c*/ 	.byte	0x04, 0x11
        /*000e*/ 	.short	(.L_6 - .L_5)
	.align		4
.L_5:
        /*0010*/ 	.word	index@($__internal_2_$__cuda_sm10x_tcgen05_guardrail_trap_unallocated_columns_being_dealloced)
        /*0014*/ 	.word	0x00000000


	//----- nvinfo : EIATTR_FRAME_SIZE
	.align		4
.L_6:
        /*0018*/ 	.byte	0x04, 0x11
        /*001a*/ 	.short	(.L_8 - .L_7)
	.align		4
.L_7:
        /*001c*/ 	.word	index@($__internal_1_$__cuda_sm10x_tcgen05_guardrail_trap_phase_invalid_during_alloc)
        /*0020*/ 	.word	0x00000000


	//----- nvinfo : EIATTR_FRAME_SIZE
	.align		4
.L_8:
        /*0024*/ 	.byte	0x04, 0x11
        /*0026*/ 	.short	(.L_10 - .L_9)
	.align		4
.L_9:
        /*0028*/ 	.word	index@($__internal_0_$__cuda_sm10x_tcgen05_guardrail_trap_col_being_dealloced_not_returned_by_alloc)
        /*002c*/ 	.word	0x00000000


	//----- nvinfo : EIATTR_FRAME_SIZE
	.align		4
.L_10:
        /*0030*/ 	.byte	0x04, 0x11
        /*0032*/ 	.short	(.L_12 - .L_11)
	.align		4
.L_11:
        /*0034*/ 	.word	index@(matmul_kernel)
        /*0038*/ 	.word	0x00000000


	//----- nvinfo : EIATTR_MIN_STACK_SIZE
	.align		4
.L_12:
        /*003c*/ 	.byte	0x04, 0x12
        /*003e*/ 	.short	(.L_14 - .L_13)
	.align		4
.L_13:
        /*0040*/ 	.word	index@(matmul_kernel)
        /*0044*/ 	.word	0x00000000
.L_14:


//--------------------- .nv.info.matmul_kernel    --------------------------
	.section	.nv.info.matmul_kernel,"",@"SHT_CUDA_INFO"
	.sectionflags	@""
	.align	4


	//----- nvinfo : EIATTR_CUDA_API_VERSION
	.align		4
        /*0000*/ 	.byte	0x04, 0x37
        /*0002*/ 	.short	(.L_16 - .L_15)
.L_15:
        /*0004*/ 	.word	0x00000081


	//----- nvinfo : EIATTR_KPARAM_INFO
	.align		4
.L_16:
        /*0008*/ 	.byte	0x04, 0x17
        /*000a*/ 	.short	(.L_18 - .L_17)
.L_17:
        /*000c*/ 	.word	0x00000000
        /*0010*/ 	.short	0x000d
        /*0012*/ 	.short	0x0048
        /*0014*/ 	.byte	0x00, 0xf4, 0x21, 0x00


	//----- nvinfo : EIATTR_KPARAM_INFO
	.align		4
.L_18:
        /*0018*/ 	.byte	0x04, 0x17
        /*001a*/ 	.short	(.L_20 - .L_19)
.L_19:
        /*001c*/ 	.word	0x00000000
        /*0020*/ 	.short	0x000c
        /*0022*/ 	.short	0x0040
        /*0024*/ 	.byte	0x00, 0xf4, 0x21, 0x00


	//----- nvinfo : EIATTR_KPARAM_INFO
	.align		4
.L_20:
        /*0028*/ 	.byte	0x04, 0x17
        /*002a*/ 	.short	(.L_22 - .L_21)
.L_21:
        /*002c*/ 	.word	0x00000000
        /*0030*/ 	.short	0x000b
        /*0032*/ 	.short	0x0038
        /*0034*/ 	.byte	0x00, 0xf0, 0x11, 0x00


	//----- nvinfo : EIATTR_KPARAM_INFO
	.align		4
.L_22:
        /*0038*/ 	.byte	0x04, 0x17
        /*003a*/ 	.short	(.L_24 - .L_23)
.L_23:
        /*003c*/ 	.word	0x00000000
        /*0040*/ 	.short	0x000a
        /*0042*/ 	.short	0x0034
        /*0044*/ 	.byte	0x00, 0xf0, 0x11, 0x00


	//----- nvinfo : EIATTR_KPARAM_INFO
	.align		4
.L_24:
        /*0048*/ 	.byte	0x04, 0x17
        /*004a*/ 	.short	(.L_26 - .L_25)
.L_25:
        /*004c*/ 	.word	0x00000000
        /*0050*/ 	.short	0x0009
        /*0052*/ 	.short	0x0030
        /*0054*/ 	.byte	0x00, 0xf0, 0x11, 0x00


	//----- nvinfo : EIATTR_KPARAM_INFO
	.align		4
.L_26:
        /*0058*/ 	.byte	0x04, 0x17
        /*005a*/ 	.short	(.L_28 - .L_27)
.L_27:
        /*005c*/ 	.word	0x00000000
        /*0060*/ 	.short	0x0008
        /*0062*/ 	.short	0x002c
        /*0064*/ 	.byte	0x00, 0xf0, 0x11, 0x00


	//----- nvinfo : EIATTR_KPARAM_INFO
	.align		4
.L_28:
        /*0068*/ 	.byte	0x04, 0x17
        /*006a*/ 	.short	(.L_30 - .L_29)
.L_29:
        /*006c*/ 	.word	0x00000000
        /*0070*/ 	.short	0x0007
        /*0072*/ 	.short	0x0028
        /*0074*/ 	.byte	0x00, 0xf0, 0x11, 0x00


	//----- nvinfo : EIATTR_KPARAM_INFO
	.align		4
.L_30:
        /*0078*/ 	.byte	0x04, 0x17
        /*007a*/ 	.short	(.L_32 - .L_31)
.L_31:
        /*007c*/ 	.word	0x00000000
        /*0080*/ 	.short	0x0006
        /*0082*/ 	.short	0x0024
        /*0084*/ 	.byte	0x00, 0xf0, 0x11, 0x00


	//----- nvinfo : EIATTR_KPARAM_INFO
	.align		4
.L_32:
        /*0088*/ 	.byte	0x04, 0x17
        /*008a*/ 	.short	(.L_34 - .L_33)
.L_33:
        /*008c*/ 	.word	0x00000000
        /*0090*/ 	.short	0x0005
        /*0092*/ 	.short	0x0020
        /*0094*/ 	.byte	0x00, 0xf0, 0x11, 0x00


	//----- nvinfo : EIATTR_KPARAM_INFO
	.align		4
.L_34:
        /*0098*/ 	.byte	0x04, 0x17
        /*009a*/ 	.short	(.L_36 - .L_35)
.L_35:
        /*009c*/ 	.word	0x00000000
        /*00a0*/ 	.short	0x0004
        /*00a2*/ 	.short	0x001c
        /*00a4*/ 	.byte	0x00, 0xf0, 0x11, 0x00


	//----- nvinfo : EIATTR_KPARAM_INFO
	.align		4
.L_36:
        /*00a8*/ 	.byte	0x04, 0x17
        /*00aa*/ 	.short	(.L_38 - .L_37)
.L_37:
        /*00ac*/ 	.word	0x00000000
        /*00b0*/ 	.short	0x0003
        /*00b2*/ 	.short	0x0018
        /*00b4*/ 	.byte	0x00, 0xf0, 0x11, 0x00


	//----- nvinfo : EIATTR_KPARAM_INFO
	.align		4
.L_38:
        /*00b8*/ 	.byte	0x04, 0x17
        /*00ba*/ 	.short	(.L_40 - .L_39)
.L_39:
        /*00bc*/ 	.word	0x00000000
        /*00c0*/ 	.short	0x0002
        /*00c2*/ 	.short	0x0010
        /*00c4*/ 	.byte	0x00, 0xf4, 0x21, 0x00


	//----- nvinfo : EIATTR_KPARAM_INFO
	.align		4
.L_40:
        /*00c8*/ 	.byte	0x04, 0x17
        /*00ca*/ 	.short	(.L_42 - .L_41)
.L_41:
        /*00cc*/ 	.word	0x00000000
        /*00d0*/ 	.short	0x0001
        /*00d2*/ 	.short	0x0008
        /*00d4*/ 	.byte	0x00, 0xf4, 0x21, 0x00


	//----- nvinfo : EIATTR_KPARAM_INFO
	.align		4
.L_42:
        /*00d8*/ 	.byte	0x04, 0x17
        /*00da*/ 	.short	(.L_44 - .L_43)
.L_43:
        /*00dc*/ 	.word	0x00000000
        /*00e0*/ 	.short	0x0000
        /*00e2*/ 	.short	0x0000
        /*00e4*/ 	.byte	0x00, 0xf4, 0x21, 0x00


	//----- nvinfo : EIATTR_AT_ENTRY_FRAGMENTS
	.align		4
.L_44:
        /*00e8*/ 	.byte	0x04, 0x4f
        /*00ea*/ 	.short	(.L_46 - .L_45)


	//   ....[0]....
.L_45:
        /*00ec*/ 	.word	0x00000004


	//----- nvinfo : EIATTR_RESERVED_SMEM_USED
	.align		4
.L_46:
        /*00f0*/ 	.byte	0x01, 0x41
	.zero		2


	//----- nvinfo : EIATTR_SPARSE_MMA_MASK
	.align		4
        /*00f4*/ 	.byte	0x03, 0x50
        /*00f6*/ 	.short	0x0000


	//----- nvinfo : EIATTR_TCGEN05_1CTA_USED
	.align		4
        /*00f8*/ 	.byte	0x01, 0x51
	.zero		2


	//----- nvinfo : EIATTR_MAXREG_COUNT
	.align		4
        /*00fc*/ 	.byte	0x03, 0x1b
        /*00fe*/ 	.short	0x00ff


	//----- nvinfo : EIATTR_NUM_BARRIERS
	.align		4
        /*0100*/ 	.byte	0x02, 0x4c
        /*0102*/ 	.byte	0x01
	.zero		1


	//----- nvinfo : EIATTR_INT_WARP_WIDE_INSTR_OFFSETS
	.align		4
        /*0104*/ 	.byte	0x04, 0x31
        /*0106*/ 	.short	(.L_48 - .L_47)


	//   ....[0]....
.L_47:
        /*0108*/ 	.word	0x000024e0


	//   ....[1]....
        /*010c*/ 	.word	0x00002520


	//   ....[2]....
        /*0110*/ 	.word	0x00003460


	//   ....[3]....
        /*0114*/ 	.word	0x00008cc0


	//   ....[4]....
        /*0118*/ 	.word	0x00008d10


	//----- nvinfo : EIATTR_COOP_GROUP_MASK_REGIDS
	.align		4
.L_48:
        /*011c*/ 	.byte	0x04, 0x29
        /*011e*/ 	.short	(.L_50 - .L_49)


	//   ....[0]....
.L_49:
        /*0120*/ 	.word	0xffffffff


	//   ....[1]....
        /*0124*/ 	.word	0xffffffff


	//   ....[2]....
        /*0128*/ 	.word	0xffffffff


	//   ....[3]....
        /*012c*/ 	.word	0xffffffff


	//----- nvinfo : EIATTR_COOP_GROUP_INSTR_OFFSETS
	.align		4
.L_50:
        /*0130*/ 	.byte	0x04, 0x28
        /*0132*/ 	.short	(.L_52 - .L_51)


	//   ....[0]....
.L_51:
        /*0134*/ 	.word	0x00000070


	//   ....[1]....
        /*0138*/ 	.word	0x00000330


	//   ....[2]....
        /*013c*/ 	.word	0x00008b50


	//   ....[3]....
        /*0140*/ 	.word	0x00008dc0


	//----- nvinfo : EIATTR_VRC_CTA_INIT_COUNT
	.align		4
.L_52:
        /*0144*/ 	.byte	0x02, 0x4a
        /*0146*/ 	.byte	0x80
	.zero		1


	//----- nvinfo : EIATTR_MBARRIER_INSTR_OFFSETS
	.align		4
        /*0148*/ 	.byte	0x04, 0x39
        /*014a*/ 	.short	(.L_54 - .L_53)


	//   ....[0]....
.L_53:
        /*014c*/ 	.word	0x00002a10
        /*0150*/ 	.word	0x000000ff
        /*0154*/ 	.word	0x00000000
        /*0158*/ 	.short	0x0100
        /*015a*/ 	.byte	0x10
	.zero		1


	//   ....[1]....
        /*015c*/ 	.word	0x000034a0
        /*0160*/ 	.word	0x000000ff
        /*0164*/ 	.word	0x00005008
        /*0168*/ 	.short	0x0100
        /*016a*/ 	.byte	0x0c
	.zero		1


	//   ....[2]....
        /*016c*/ 	.word	0x00003b50
        /*0170*/ 	.word	0x000000ff
        /*0174*/ 	.word	0x00000000
        /*0178*/ 	.short	0x010a
        /*017a*/ 	.byte	0x10
	.zero		1


	//   ....[3]....
        /*017c*/ 	.word	0x000047d0
        /*0180*/ 	.word	0x000000ff
        /*0184*/ 	.word	0x00000000
        /*0188*/ 	.short	0x010a
        /*018a*/ 	.byte	0x10
	.zero		1


	//   ....[4]....
        /*018c*/ 	.word	0x00004940
        /*0190*/ 	.word	0x000000ff
        /*0194*/ 	.word	0x00005000
        /*0198*/ 	.short	0x0108
        /*019a*/ 	.byte	0x0c
	.zero		1


	//   ....[5]....
        /*019c*/ 	.word	0x000049e0
        /*01a0*/ 	.word	0x000000ff
        /*01a4*/ 	.word	0x00005008
        /*01a8*/ 	.short	0x0108
        /*01aa*/ 	.byte	0x0c
	.zero		1


	//   ....[6]....
        /*01ac*/ 	.word	0x00008de0
        /*01b0*/ 	.word	0x000000ff
        /*01b4*/ 	.word	0x00000000
        /*01b8*/ 	.short	0x010a
        /*01ba*/ 	.byte	0x10
	.zero		1


	//   ....[7]....
        /*01bc*/ 	.word	0x00008e10
        /*01c0*/ 	.word	0x000000ff
        /*01c4*/ 	.word	0x00000000
        /*01c8*/ 	.short	0x010a
        /*01ca*/ 	.byte	0x10
	.zero		1


	//----- nvinfo : EIATTR_NUM_MBARRIERS
	.align		4
.L_54:
        /*01cc*/ 	.byte	0x03, 0x38
        /*01ce*/ 	.short	0x0002


	//----- nvinfo : EIATTR_EXIT_INSTR_OFFSETS
	.align		4
        /*01d0*/ 	.byte	0x04, 0x1c
        /*01d2*/ 	.short	(.L_56 - .L_55)


	//   ....[0]....
.L_55:
        /*01d4*/ 	.word	0x00008dd0


	//----- nvinfo : EIATTR_REQNTID
	.align		4
.L_56:
        /*01d8*/ 	.byte	0x04, 0x10
        /*01da*/ 	.short	(.L_58 - .L_57)
.L_57:
        /*01dc*/ 	.word	0x00000080
        /*01e0*/ 	.word	0x00000001
        /*01e4*/ 	.word	0x00000001


	//----- nvinfo : EIATTR_CRS_STACK_SIZE
	.align		4
.L_58:
        /*01e8*/ 	.byte	0x04, 0x1e
        /*01ea*/ 	.short	(.L_60 - .L_59)
.L_59:
        /*01ec*/ 	.word	0x00000000


	//----- nvinfo : EIATTR_CBANK_PARAM_SIZE
	.align		4
.L_60:
        /*01f0*/ 	.byte	0x03, 0x19
        /*01f2*/ 	.short	0x0050


	//----- nvinfo : EIATTR_PARAM_CBANK
	.align		4
        /*01f4*/ 	.byte	0x04, 0x0a
        /*01f6*/ 	.short	(.L_62 - .L_61)
	.align		4
.L_61:
        /*01f8*/ 	.word	index@(.nv.constant0.matmul_kernel)
        /*01fc*/ 	.short	0x0380
        /*01fe*/ 	.short	0x0050


	//----- nvinfo : EIATTR_SW_WAR
	.align		4
.L_62:
        /*0200*/ 	.byte	0x04, 0x36
        /*0202*/ 	.short	(.L_64 - .L_63)
.L_63:
        /*0204*/ 	.word	0x00000008
.L_64:


//--------------------- .nv.compat                --------------------------
	.section	.nv.compat,"",@"SHT_CUDA_COMPAT_INFO"
	.align	4
        /*0000*/ 	.byte	0x02, 0x02, 0x02, 0x00, 0x02, 0x05, 0x05, 0x00, 0x02, 0x03, 0x00, 0x00, 0x02, 0x06, 0x01, 0x00


//--------------------- .nv.callgraph             --------------------------
	.section	.nv.callgraph,"",@"SHT_CUDA_CALLGRAPH"
	.align	4
	.sectionentsize	8
	.align		4
        /*0000*/ 	.word	0x00000000
	.align		4
        /*0004*/ 	.word	0xffffffff
	.align		4
        /*0008*/ 	.word	0x00000000
	.align		4
        /*000c*/ 	.word	0xfffffffe
	.align		4
        /*0010*/ 	.word	0x00000000
	.align		4
        /*0014*/ 	.word	0xfffffffd
	.align		4
        /*0018*/ 	.word	0x00000000
	.align		4
        /*001c*/ 	.word	0xfffffffc


//--------------------- .text.matmul_kernel       --------------------------
	.section	.text.matmul_kernel,"ax",@progbits
	.align	128
        .global         matmul_kernel
        .type           matmul_kernel,@function
        .size           matmul_kernel,(.L_x_20 - matmul_kernel)
        .other          matmul_kernel,@"STO_CUDA_ENTRY STV_DEFAULT"
matmul_kernel:
.text.matmul_kernel:
[----:B------:R-:W0:Y:S01]  /*0000*/  LDC R1, c[0x0][0x37c] ;  /* 0x0000df00ff017b82 */ /* 0x000e220000000800 */
[----:B------:R-:W1:Y:S01]  /*0010*/  S2R R143, SR_TID.X ;  /* 0x00000000008f7919 */ /* 0x000e620000002100 */
[----:B------:R-:W2:Y:S01]  /*0020*/  LDCU.64 UR18, c[0x0][0x358] ;  /* 0x00006b00ff1277ac */ /* 0x000ea20008000a00 */
[----:B-1----:R-:W-:-:S13]  /*0030*/  ISETP.GE.U32.AND P0, PT, R143, 0x20, PT ;  /* 0x000000208f00780c */ /* 0x002fda0003f06070 */
[----:B------:R-:W-:Y:S02]  /*0040*/  VOTEU.ANY UP0, P0 ;  /* 0x0000000000ff7886 */ /* 0x000fe40000000100 */
[----:B0-2---:R-:W-:Y:S05]  /*0050*/  BRA.U UP0, `(.L_x_0) ;  /* 0x0000000100b87547 */ /* 0x005fea000b800000 */
[----:B------:R-:W0:Y:S01]  /*0060*/  S2UR UR6, SR_CgaCtaId ;  /* 0x00000000000679c3 */ /* 0x000e220000008800 */
[----:B------:R-:W-:Y:S01]  /*0070*/  NOP ;  /* 0x0000000000007918 */ /* 0x000fe20000000000 */
[----:B------:R-:W-:Y:S02]  /*0080*/  UMOV UR4, 0x40 ;  /* 0x0000004000047882 */ /* 0x000fe40000000000 */
[----:B0-----:R-:W-:-:S09]  /*0090*/  ULEA UR4, UR6, UR4, 0x18 ;  /* 0x0000000406047291 */ /* 0x001fd2000f8ec0ff */
[----:B------:R-:W0:Y:S01]  /*00a0*/  LDS.U8 R0, [UR4] ;  /* 0x00000004ff007984 */ /* 0x000e220008000000 */
[----:B------:R-:W-:Y:S02]  /*00b0*/  UMOV UR4, 0x400 ;  /* 0x0000040000047882 */ /* 0x000fe40000000000 */
[----:B------:R-:W-:Y:S01]  /*00c0*/  ULEA UR4, UR6, UR4, 0x18 ;  /* 0x0000000406047291 */ /* 0x000fe2000f8ec0ff */
[----:B0-----:R-:W-:-:S13]  /*00d0*/  ISETP.NE.AND P0, PT, R0, RZ, PT ;  /* 0x000000ff0000720c */ /* 0x001fda0003f05270 */
[----:B------:R-:W-:Y:S05]  /*00e0*/  @P0 BRA `(.L_x_1) ;  /* 0x00000000007c0947 */ /* 0x000fea0003800000 */
[----:B------:R-:W-:-:S13]  /*00f0*/  ELECT P0, URZ, PT ;  /* 0x0000000000ff782f */ /* 0x000fda0003800000 */
[----:B------:R-:W-:Y:S05]  /*0100*/  @!P0 BRA `(.L_x_2) ;  /* 0x0000000000848947 */ /* 0x000fea0003800000 */
[----:B------:R-:W-:Y:S01]  /*0110*/  UMOV UR5, 0x8 ;  /* 0x0000000800057882 */ /* 0x000fe20000000000 */
[----:B------:R-:W-:Y:S02]  /*0120*/  IMAD.MOV.U32 R4, RZ, RZ, 0x1 ;  /* 0x00000001ff047424 */ /* 0x000fe400078e00ff */
[----:B------:R-:W-:Y:S02]  /*0130*/  IMAD.MOV.U32 R5, RZ, RZ, 0xff ;  /* 0x000000ffff057424 */ /* 0x000fe400078e00ff */
[----:B------:R-:W-:Y:S04]  /*0140*/  DEPBAR.LE SB0, 0x36 ;  /* 0x00008d800000791a */ /* 0x000fe80000000000 */
[----:B------:R-:W0:Y:S02]  /*0150*/  UTCATOMSWS.FIND_AND_SET.ALIGN UP1, UR5, UR5 ;  /* 0x00000005000575e3 */ /* 0x000e240008020800 */
[----:B0-----:R-:W-:-:S04]  /*0160*/  PLOP3.LUT P0, PT, PT, PT, UP1, 0x80, 0x8 ;  /* 0x000000000008781c */ /* 0x001fc80003f0f018 */
[----:B------:R-:W-:-:S04]  /*0170*/  SEL R0, RZ, 0xffffffff, !P0 ;  /* 0xffffffffff007807 */ /* 0x000fc80004000000 */
[----:B------:R-:W-:Y:S01]  /*0180*/  ISETP.NE.AND P0, PT, R0, RZ, PT ;  /* 0x000000ff0000720c */ /* 0x000fe20003f05270 */
[----:B------:R-:W-:-:S12]  /*0190*/  IMAD.U32 R0, RZ, RZ, UR5 ;  /* 0x00000005ff007e24 */ /* 0x000fd8000f8e00ff */
[----:B------:R-:W-:Y:S05]  /*01a0*/  @P0 BRA `(.L_x_3) ;  /* 0x0000000000240947 */ /* 0x000fea0003800000 */
.L_x_4:
[----:B------:R-:W-:Y:S05]  /*01b0*/  NANOSLEEP 0x64 ;  /* 0x000000640000795d */ /* 0x000fea0003800000 */
[----:B------:R-:W-:-:S05]  /*01c0*/  UMOV UR5, 0x8 ;  /* 0x0000000800057882 */ /* 0x000fca0000000000 */
[----:B------:R-:W-:Y:S04]  /*01d0*/  DEPBAR.LE SB0, 0x36 ;  /* 0x00008d800000791a */ /* 0x000fe80000000000 */
[----:B------:R-:W0:Y:S02]  /*01e0*/  UTCATOMSWS.FIND_AND_SET.ALIGN UP1, UR5, UR5 ;  /* 0x00000005000575e3 */ /* 0x000e240008020800 */
[----:B0-----:R-:W-:-:S04]  /*01f0*/  PLOP3.LUT P0, PT, PT, PT, UP1, 0x80, 0x8 ;  /* 0x000000000008781c */ /* 0x001fc80003f0f018 */
[----:B------:R-:W-:-:S04]  /*0200*/  SEL R0, RZ, 0xffffffff, !P0 ;  /* 0xffffffffff007807 */ /* 0x000fc80004000000 */
[----:B------:R-:W-:Y:S01]  /*0210*/  ISETP.NE.AND P0, PT, R0, RZ, PT ;  /* 0x000000ff0000720c */ /* 0x000fe20003f05270 */
[----:B------:R-:W-:-:S12]  /*0220*/  IMAD.U32 R0, RZ, RZ, UR5 ;  /* 0x00000005ff007e24 */ /* 0x000fd8000f8e00ff */
[----:B------:R-:W-:Y:S05]  /*0230*/  @!P0 BRA `(.L_x_4) ;  /* 0xfffffffc00dc8947 */ /* 0x000fea000383ffff */
.L_x_3:
[C---:B------:R-:W-:Y:S01]  /*0240*/  VIADD R3, R0.reuse, 0x10 ;  /* 0x0000001000037836 */ /* 0x040fe20000000000 */
[----:B------:R-:W-:Y:S01]  /*0250*/  UMOV UR5, 0x50 ;  /* 0x0000005000057882 */ /* 0x000fe20000000000 */
[----:B------:R-:W-:Y:S01]  /*0260*/  SHF.L.U32 R2, R5, R0, RZ ;  /* 0x0000000005027219 */ /* 0x000fe200000006ff */
[----:B------:R-:W-:Y:S01]  /*0270*/  ULEA UR5, UR6, UR5, 0x18 ;  /* 0x0000000506057291 */ /* 0x000fe2000f8ec0ff */
[----:B------:R-:W-:Y:S01]  /*0280*/  IMAD.SHL.U32 R0, R0, 0x20, RZ ;  /* 0x0000002000007824 */ /* 0x000fe200078e00ff */
[----:B------:R-:W-:-:S04]  /*0290*/  SHF.L.U32 R3, R4, R3, RZ ;  /* 0x0000000304037219 */ /* 0x000fc800000006ff */
[----:B------:R-:W-:-:S05]  /*02a0*/  LOP3.LUT R2, R3, R2, RZ, 0xfc, !PT ;  /* 0x0000000203027212 */ /* 0x000fca00078efcff */
[----:B------:R0:W-:Y:S04]  /*02b0*/  ATOMS.OR RZ, [UR5], R2 ;  /* 0x00000002ffff798c */ /* 0x0001e8000b000005 */
[----:B------:R0:W-:Y:S01]  /*02c0*/  STS [UR4], R0 ;  /* 0x00000000ff007988 */ /* 0x0001e20008000804 */
[----:B------:R-:W-:Y:S05]  /*02d0*/  BRA `(.L_x_2) ;  /* 0x0000000000107947 */ /* 0x000fea0003800000 */
.L_x_1:
[----:B------:R-:W-:Y:S01]  /*02e0*/  IMAD.MOV.U32 R0, RZ, RZ, -0x1 ;  /* 0xffffffffff007424 */ /* 0x000fe200078e00ff */
[----:B------:R-:W-:-:S04]  /*02f0*/  MOV R2, 0x320 ;  /* 0x0000032000027802 */ /* 0x000fc80000000f00 */
[----:B------:R0:W-:Y:S03]  /*0300*/  STS [UR4], R0 ;  /* 0x00000000ff007988 */ /* 0x0001e60008000804 */
[----:B0-----:R-:W-:Y:S05]  /*0310*/  CALL.REL.NOINC `($__internal_1_$__cuda_sm10x_tcgen05_guardrail_trap_phase_invalid_during_alloc) ;  /* 0x0000008800d47944 */ /* 0x001fea0003c00000 */
.L_x_2:
[----:B------:R-:W-:Y:S05]  /*0320*/  WARPSYNC.ALL ;  /* 0x0000000000007948 */ /* 0x000fea0003800000 */
[----:B------:R-:W-:Y:S01]  /*0330*/  NOP ;  /* 0x0000000000007918 */ /* 0x000fe20000000000 */
.L_x_0:
[----:B------:R-:W1:Y:S01]  /*0340*/  LDC.64 R18, c[0x0][0x398] ;  /* 0x0000e600ff127b82 */ /* 0x000e620000000a00 */
[----:B------:R-:W2:Y:S01]  /*0350*/  S2R R5, SR_CTAID.X ;  /* 0x0000000000057919 */ /* 0x000ea20000002500 */
[----:B------:R-:W-:Y:S01]  /*0360*/  UMOV UR12, 0x400 ;  /* 0x00000400000c7882 */ /* 0x000fe20000000000 */
[----:B------:R-:W3:Y:S01]  /*0370*/  LDCU.128 UR8, c[0x0][0x3a0] ;  /* 0x00007400ff0877ac */ /* 0x000ee20008000c00 */
[----:B------:R-:W-:Y:S01]  /*0380*/  LOP3.LUT R92, R143, 0xf, RZ, 0xc0, !PT ;  /* 0x0000000f8f5c7812 */ /* 0x000fe200078ec0ff */
[----:B------:R-:W4:Y:S03]  /*0390*/  LDCU.128 UR24, c[0x0][0x380] ;  /* 0x00007000ff1877ac */ /* 0x000f260008000c00 */
[----:B------:R-:W5:Y:S01]  /*03a0*/  S2UR UR5, SR_CgaCtaId ;  /* 0x00000000000579c3 */ /* 0x000f620000008800 */
[----:B------:R-:W0:Y:S01]  /*03b0*/  LDCU UR16, c[0x0][0x3b0] ;  /* 0x00007600ff1077ac */ /* 0x000e220008000800 */
[----:B------:R-:W-:Y:S01]  /*03c0*/  UMOV UR14, 0x1 ;  /* 0x00000001000e7882 */ /* 0x000fe20000000000 */
[----:B---3--:R-:W-:Y:S01]  /*03d0*/  IMAD.U32 R74, RZ, RZ, UR10 ;  /* 0x0000000aff4a7e24 */ /* 0x008fe2000f8e00ff */
[----:B------:R-:W-:Y:S01]  /*03e0*/  UIADD3 UR22, UPT, UPT, UR8, 0xf, URZ ;  /* 0x0000000f08167890 */ /* 0x000fe2000fffe0ff */
[----:B01----:R-:W-:-:S03]  /*03f0*/  VIADD R0, R19, 0xff ;  /* 0x000000ff13007836 */ /* 0x003fc60000000000 */
[----:B------:R-:W-:Y:S02]  /*0400*/  UISETP.GT.AND UP1, UPT, UR22, 0xf, UPT ;  /* 0x0000000f1600788c */ /* 0x000fe4000bf24270 */
[----:B------:R-:W-:Y:S01]  /*0410*/  SHF.R.S32.HI R3, RZ, 0x1f, R0 ;  /* 0x0000001fff037819 */ /* 0x000fe20000011400 */
[----:B-----5:R-:W-:-:S03]  /*0420*/  ULEA UR12, UR5, UR12, 0x18 ;  /* 0x0000000c050c7291 */ /* 0x020fc6000f8ec0ff */
[----:B------:R-:W-:Y:S01]  /*0430*/  LEA.HI R3, R3, R0, RZ, 0x8 ;  /* 0x0000000003037211 */ /* 0x000fe200078f40ff */
[----:B------:R-:W-:Y:S01]  /*0440*/  BAR.SYNC.DEFER_BLOCKING 0x0 ;  /* 0x0000000000007b1d */ /* 0x000fe20000010000 */
[----:B--2---:R-:W-:Y:S01]  /*0450*/  IABS R8, R5 ;  /* 0x0000000500087213 */ /* 0x004fe20000000000 */
[----:B------:R-:W-:Y:S01]  /*0460*/  UIADD3 UR7, UPT, UPT, UR12, 0x5000, URZ ;  /* 0x000050000c077890 */ /* 0x000fe2000fffe0ff */
[----:B------:R-:W-:-:S05]  /*0470*/  SHF.R.S32.HI R3, RZ, 0x8, R3 ;  /* 0x00000008ff037819 */ /* 0x000fca0000011403 */
[----:B------:R-:W-:-:S05]  /*0480*/  IMAD.SHL.U32 R4, R3, 0x8, RZ ;  /* 0x0000000803047824 */ /* 0x000fca00078e00ff */
[-C--:B------:R-:W-:Y:S02]  /*0490*/  IABS R7, R4.reuse ;  /* 0x0000000400077213 */ /* 0x080fe40000000000 */
[----:B------:R-:W-:Y:S02]  /*04a0*/  IABS R10, R4 ;  /* 0x00000004000a7213 */ /* 0x000fe40000000000 */
[----:B------:R-:W0:Y:S01]  /*04b0*/  I2F.RP R0, R7 ;  /* 0x0000000700007306 */ /* 0x000e220000209400 */
[----:B------:R-:W1:Y:S07]  /*04c0*/  LDS R20, [UR12] ;  /* 0x0000000cff147984 */ /* 0x000e6e0008000800 */
[----:B0-----:R-:W0:Y:S02]  /*04d0*/  MUFU.RCP R0, R0 ;  /* 0x0000000000007308 */ /* 0x001e240000001000 */
[----:B0-----:R-:W-:-:S02]  /*04e0*/  VIADD R2, R0, 0xffffffe ;  /* 0x0ffffffe00027836 */ /* 0x001fc40000000000 */
[----:B------:R-:W-:Y:S01]  /*04f0*/  IMAD.MOV R0, RZ, RZ, -R10 ;  /* 0x000000ffff007224 */ /* 0x000fe200078e0a0a */
[----:B------:R-:W-:-:S03]  /*0500*/  IABS R10, R18 ;  /* 0x00000012000a7213 */ /* 0x000fc60000000000 */
[----:B------:R0:W2:Y:S02]  /*0510*/  F2I.FTZ.U32.TRUNC.NTZ R3, R2 ;  /* 0x0000000200037305 */ /* 0x0000a4000021f000 */
[----:B0-----:R-:W-:Y:S01]  /*0520*/  IMAD.MOV.U32 R2, RZ, RZ, RZ ;  /* 0x000000ffff027224 */ /* 0x001fe200078e00ff */
[----:B-1----:R-:W-:Y:S01]  /*0530*/  R2UR UR21, R20 ;  /* 0x00000000141572ca */ /* 0x002fe200000e0000 */
[----:B--2---:R-:W-:-:S04]  /*0540*/  IMAD.MOV R6, RZ, RZ, -R3 ;  /* 0x000000ffff067224 */ /* 0x004fc800078e0a03 */
[----:B------:R-:W-:Y:S02]  /*0550*/  IMAD R9, R6, R7, RZ ;  /* 0x0000000706097224 */ /* 0x000fe400078e02ff */
[----:B------:R-:W-:Y:S02]  /*0560*/  IMAD.MOV.U32 R6, RZ, RZ, R8 ;  /* 0x000000ffff067224 */ /* 0x000fe400078e0008 */
[----:B------:R-:W-:-:S06]  /*0570*/  IMAD.HI.U32 R3, R3, R9, R2 ;  /* 0x0000000903037227 */ /* 0x000fcc00078e0002 */
[----:B------:R-:W-:-:S04]  /*0580*/  IMAD.HI.U32 R3, R3, R6, RZ ;  /* 0x0000000603037227 */ /* 0x000fc800078e00ff */
[----:B------:R-:W-:Y:S01]  /*0590*/  IMAD R0, R3, R0, R6 ;  /* 0x0000000003007224 */ /* 0x000fe200078e0206 */
[----:B------:R-:W-:Y:S04]  /*05a0*/  BAR.SYNC.DEFER_BLOCKING 0x0 ;  /* 0x0000000000007b1d */ /* 0x000fe80000010000 */
[----:B------:R-:W-:-:S13]  /*05b0*/  ISETP.GT.U32.AND P1, PT, R7, R0, PT ;  /* 0x000000000700720c */ /* 0x000fda0003f24070 */
[----:B------:R-:W-:Y:S02]  /*05c0*/  @!P1 IMAD.IADD R0, R0, 0x1, -R7 ;  /* 0x0000000100009824 */ /* 0x000fe400078e0a07 */
[----:B------:R-:W-:Y:S01]  /*05d0*/  @!P1 VIADD R3, R3, 0x1 ;  /* 0x0000000103039836 */ /* 0x000fe20000000000 */
[----:B------:R-:W-:Y:S02]  /*05e0*/  ISETP.NE.AND P1, PT, R4, RZ, PT ;  /* 0x000000ff0400720c */ /* 0x000fe40003f25270 */
[----:B------:R-:W-:Y:S02]  /*05f0*/  ISETP.GE.U32.AND P0, PT, R0, R7, PT ;  /* 0x000000070000720c */ /* 0x000fe40003f06070 */
[----:B------:R-:W-:-:S04]  /*0600*/  LOP3.LUT R0, R5, R4, RZ, 0x3c, !PT ;  /* 0x0000000405007212 */ /* 0x000fc800078e3cff */
[----:B------:R-:W-:Y:S01]  /*0610*/  ISETP.GE.AND P2, PT, R0, RZ, PT ;  /* 0x000000ff0000720c */ /* 0x000fe20003f46270 */
[----:B------:R-:W-:-:S06]  /*0620*/  VIADD R0, R18, 0x3f ;  /* 0x0000003f12007836 */ /* 0x000fcc0000000000 */
[----:B------:R-:W-:-:S04]  /*0630*/  @P0 VIADD R3, R3, 0x1 ;  /* 0x0000000103030836 */ /* 0x000fc80000000000 */
[----:B------:R-:W-:Y:S01]  /*0640*/  IMAD.MOV.U32 R2, RZ, RZ, R3 ;  /* 0x000000ffff027224 */ /* 0x000fe200078e0003 */
[----:B------:R-:W-:-:S03]  /*0650*/  SHF.R.S32.HI R3, RZ, 0x1f, R0 ;  /* 0x0000001fff037819 */ /* 0x000fc60000011400 */
[----:B------:R-:W-:Y:S01]  /*0660*/  @!P2 IMAD.MOV R2, RZ, RZ, -R2 ;  /* 0x000000ffff02a224 */ /* 0x000fe200078e0a02 */
[----:B------:R-:W-:Y:S02]  /*0670*/  @!P1 LOP3.LUT R2, RZ, R4, RZ, 0x33, !PT ;  /* 0x00000004ff029212 */ /* 0x000fe400078e33ff */
[----:B------:R-:W-:-:S03]  /*0680*/  LEA.HI R3, R3, R0, RZ, 0x6 ;  /* 0x0000000003037211 */ /* 0x000fc600078f30ff */
[----:B------:R-:W-:Y:S02]  /*0690*/  IMAD.SHL.U32 R11, R2, 0x8, RZ ;  /* 0x00000008020b7824 */ /* 0x000fe400078e00ff */
[----:B------:R-:W-:-:S03]  /*06a0*/  IMAD.MOV R2, RZ, RZ, -R2 ;  /* 0x000000ffff027224 */ /* 0x000fc600078e0a02 */
[----:B------:R-:W-:Y:S01]  /*06b0*/  LEA.HI.SX32 R3, R3, -R11, 0x1a ;  /* 0x8000000b03037211 */ /* 0x000fe200078fd2ff */
[----:B------:R-:W-:Y:S02]  /*06c0*/  IMAD R12, R4, R2, R5 ;  /* 0x00000002040c7224 */ /* 0x000fe400078e0205 */
[----:B------:R-:W-:Y:S01]  /*06d0*/  IMAD.MOV.U32 R2, RZ, RZ, RZ ;  /* 0x000000ffff027224 */ /* 0x000fe200078e00ff */
[----:B------:R-:W-:-:S04]  /*06e0*/  VIMNMX R13, PT, PT, R3, 0x8, PT ;  /* 0x00000008030d7848 */ /* 0x000fc80003fe0100 */
[-C--:B------:R-:W-:Y:S02]  /*06f0*/  IABS R6, R13.reuse ;  /* 0x0000000d00067213 */ /* 0x080fe40000000000 */
[----:B------:R-:W-:Y:S02]  /*0700*/  IABS R4, R13 ;  /* 0x0000000d00047213 */ /* 0x000fe40000000000 */
[----:B------:R-:W0:Y:S08]  /*0710*/  I2F.RP R0, R6 ;  /* 0x0000000600007306 */ /* 0x000e300000209400 */
[----:B0-----:R-:W0:Y:S02]  /*0720*/  MUFU.RCP R0, R0 ;  /* 0x0000000000007308 */ /* 0x001e240000001000 */
[----:B0-----:R-:W-:Y:S01]  /*0730*/  VIADD R3, R0, 0xffffffe ;  /* 0x0ffffffe00037836 */ /* 0x001fe20000000000 */
[----:B------:R-:W-:-:S05]  /*0740*/  IABS R0, R19 ;  /* 0x0000001300007213 */ /* 0x000fca0000000000 */
[----:B------:R-:W0:Y:S02]  /*0750*/  F2I.FTZ.U32.TRUNC.NTZ R3, R3 ;  /* 0x0000000300037305 */ /* 0x000e24000021f000 */
[----:B0-----:R-:W-:-:S04]  /*0760*/  IMAD.MOV R7, RZ, RZ, -R3 ;  /* 0x000000ffff077224 */ /* 0x001fc800078e0a03 */
[----:B------:R-:W-:Y:S01]  /*0770*/  IMAD.MOV.U32 R5, RZ, RZ, R7 ;  /* 0x000000ffff057224 */ /* 0x000fe200078e0007 */
[----:B------:R-:W-:-:S03]  /*0780*/  IABS R7, R12 ;  /* 0x0000000c00077213 */ /* 0x000fc60000000000 */
[----:B------:R-:W-:-:S04]  /*0790*/  IMAD R5, R5, R6, RZ ;  /* 0x0000000605057224 */ /* 0x000fc800078e02ff */
[----:B------:R-:W-:Y:S02]  /*07a0*/  IMAD.HI.U32 R2, R3, R5, R2 ;  /* 0x0000000503027227 */ /* 0x000fe400078e0002 */
[----:B------:R-:W0:Y:S02]  /*07b0*/  I2F.RP R5, R0 ;  /* 0x0000000000057306 */ /* 0x000e240000209400 */
[----:B------:R-:W-:Y:S02]  /*07c0*/  IMAD.MOV R3, RZ, RZ, -R4 ;  /* 0x000000ffff037224 */ /* 0x000fe400078e0a04 */
[----:B------:R-:W-:-:S04]  /*07d0*/  IMAD.HI.U32 R2, R2, R7, RZ ;  /* 0x0000000702027227 */ /* 0x000fc800078e00ff */
[----:B------:R-:W-:Y:S01]  /*07e0*/  IMAD R3, R2, R3, R7 ;  /* 0x0000000302037224 */ /* 0x000fe200078e0207 */
[----:B------:R-:W1:Y:S04]  /*07f0*/  I2F.RP R4, R10 ;  /* 0x0000000a00047306 */ /* 0x000e680000209400 */
[----:B------:R-:W-:-:S04]  /*0800*/  ISETP.GT.U32.AND P1, PT, R6, R3, PT ;  /* 0x000000030600720c */ /* 0x000fc80003f24070 */
[----:B0-----:R-:W0:Y:S08]  /*0810*/  MUFU.RCP R5, R5 ;  /* 0x0000000500057308 */ /* 0x001e300000001000 */
[----:B-1----:R-:W1:Y:S01]  /*0820*/  MUFU.RCP R4, R4 ;  /* 0x0000000400047308 */ /* 0x002e620000001000 */
[----:B------:R-:W-:Y:S02]  /*0830*/  @!P1 IMAD.IADD R3, R3, 0x1, -R6 ;  /* 0x0000000103039824 */ /* 0x000fe400078e0a06 */
[----:B------:R-:W-:Y:S01]  /*0840*/  @!P1 VIADD R2, R2, 0x1 ;  /* 0x0000000102029836 */ /* 0x000fe20000000000 */
[----:B------:R-:W-:-:S02]  /*0850*/  ISETP.NE.AND P1, PT, R13, RZ, PT ;  /* 0x000000ff0d00720c */ /* 0x000fc40003f25270 */
[----:B------:R-:W-:Y:S02]  /*0860*/  ISETP.GE.U32.AND P0, PT, R3, R6, PT ;  /* 0x000000060300720c */ /* 0x000fe40003f06070 */
[----:B------:R-:W-:Y:S01]  /*0870*/  LOP3.LUT R3, R12, R13, RZ, 0x3c, !PT ;  /* 0x0000000d0c037212 */ /* 0x000fe200078e3cff */
[----:B0-----:R-:W-:-:S03]  /*0880*/  VIADD R8, R5, 0xffffffe ;  /* 0x0ffffffe05087836 */ /* 0x001fc60000000000 */
[----:B------:R-:W-:Y:S01]  /*0890*/  ISETP.GE.AND P2, PT, R3, RZ, PT ;  /* 0x000000ff0300720c */ /* 0x000fe20003f46270 */
[----:B------:R0:W2:Y:S01]  /*08a0*/  F2I.FTZ.U32.TRUNC.NTZ R9, R8 ;  /* 0x0000000800097305 */ /* 0x0000a2000021f000 */
[----:B-1----:R-:W-:Y:S01]  /*08b0*/  VIADD R6, R4, 0xffffffe ;  /* 0x0ffffffe04067836 */ /* 0x002fe20000000000 */
[----:B------:R-:W-:-:S04]  /*08c0*/  SHF.R.U32.HI R4, RZ, 0x4, R143 ;  /* 0x00000004ff047819 */ /* 0x000fc8000001168f */
[----:B------:R-:W-:Y:S02]  /*08d0*/  @P0 VIADD R2, R2, 0x1 ;  /* 0x0000000102020836 */ /* 0x000fe40000000000 */
[----:B------:R1:W3:Y:S01]  /*08e0*/  F2I.FTZ.U32.TRUNC.NTZ R7, R6 ;  /* 0x0000000600077305 */ /* 0x0002e2000021f000 */
[----:B------:R-:W-:Y:S01]  /*08f0*/  SGXT.U32 R4, R4, 0x3 ;  /* 0x000000030404781a */ /* 0x000fe20000000000 */
[----:B------:R-:W-:Y:S02]  /*0900*/  IMAD.MOV.U32 R133, RZ, RZ, R2 ;  /* 0x000000ffff857224 */ /* 0x000fe400078e0002 */
[----:B0-----:R-:W-:Y:S02]  /*0910*/  IMAD.MOV.U32 R8, RZ, RZ, RZ ;  /* 0x000000ffff087224 */ /* 0x001fe400078e00ff */
[----:B------:R-:W-:Y:S01]  /*0920*/  @!P2 IMAD.MOV R133, RZ, RZ, -R133 ;  /* 0x000000ffff85a224 */ /* 0x000fe200078e0a85 */
[----:B------:R-:W-:Y:S01]  /*0930*/  @!P1 LOP3.LUT R133, RZ, R13, RZ, 0x33, !PT ;  /* 0x0000000dff859212 */ /* 0x000fe200078e33ff */
[----:B--2---:R-:W-:-:S02]  /*0940*/  IMAD.MOV R5, RZ, RZ, -R9 ;  /* 0x000000ffff057224 */ /* 0x004fc400078e0a09 */
[----:B-1----:R-:W-:Y:S02]  /*0950*/  IMAD.MOV.U32 R6, RZ, RZ, RZ ;  /* 0x000000ffff067224 */ /* 0x002fe400078e00ff */
[----:B------:R-:W-:Y:S02]  /*0960*/  IMAD.MOV R2, RZ, RZ, -R133 ;  /* 0x000000ffff027224 */ /* 0x000fe400078e0a85 */
[----:B------:R-:W-:Y:S02]  /*0970*/  IMAD.SHL.U32 R133, R133, 0x100, RZ ;  /* 0x0000010085857824 */ /* 0x000fe400078e00ff */
[----:B------:R-:W-:Y:S02]  /*0980*/  IMAD R2, R13, R2, R12 ;  /* 0x000000020d027224 */ /* 0x000fe400078e020c */
[----:B------:R-:W-:Y:S01]  /*0990*/  IMAD R5, R5, R0, RZ ;  /* 0x0000000005057224 */ /* 0x000fe200078e02ff */
[----:B------:R-:W-:Y:S01]  /*09a0*/  LOP3.LUT R4, R133, R4, RZ, 0xfc, !PT ;  /* 0x0000000485047212 */ /* 0x000fe200078efcff */
[----:B------:R-:W-:Y:S01]  /*09b0*/  IMAD.IADD R3, R11, 0x1, R2 ;  /* 0x000000010b037824 */ /* 0x000fe200078e0202 */
[----:B------:R-:W-:Y:S01]  /*09c0*/  LOP3.LUT R2, R143, 0x3f, RZ, 0xc0, !PT ;  /* 0x0000003f8f027812 */ /* 0x000fe200078ec0ff */
[----:B---3--:R-:W-:Y:S01]  /*09d0*/  IMAD.MOV R11, RZ, RZ, -R7 ;  /* 0x000000ffff0b7224 */ /* 0x008fe200078e0a07 */
[C---:B------:R-:W-:Y:S01]  /*09e0*/  LOP3.LUT R13, R4.reuse, 0x8, RZ, 0xfc, !PT ;  /* 0x00000008040d7812 */ /* 0x040fe200078efcff */
[----:B------:R-:W-:Y:S01]  /*09f0*/  IMAD.HI.U32 R5, R9, R5, R8 ;  /* 0x0000000509057227 */ /* 0x000fe200078e0008 */
[----:B------:R-:W-:-:S02]  /*0a00*/  LOP3.LUT R16, R4, 0x18, RZ, 0xfc, !PT ;  /* 0x0000001804107812 */ /* 0x000fc400078efcff */
[----:B------:R-:W-:Y:S01]  /*0a10*/  IABS R8, R13 ;  /* 0x0000000d00087213 */ /* 0x000fe20000000000 */
[----:B------:R-:W-:Y:S01]  /*0a20*/  IMAD R136, R3, 0x40, R2 ;  /* 0x0000004003887824 */ /* 0x000fe200078e0202 */
[C---:B------:R-:W-:Y:S01]  /*0a30*/  LOP3.LUT R15, R4.reuse, 0x10, RZ, 0xfc, !PT ;  /* 0x00000010040f7812 */ /* 0x040fe200078efcff */
[----:B------:R-:W-:Y:S01]  /*0a40*/  IMAD R3, R11, R10, RZ ;  /* 0x0000000a0b037224 */ /* 0x000fe200078e02ff */
[----:B------:R-:W-:Y:S02]  /*0a50*/  LOP3.LUT R17, R4, 0x20, RZ, 0xfc, !PT ;  /* 0x0000002004117812 */ /* 0x000fe400078efcff */
[----:B------:R-:W-:Y:S01]  /*0a60*/  IABS R9, R136 ;  /* 0x0000008800097213 */ /* 0x000fe20000000000 */
[----:B------:R-:W-:Y:S01]  /*0a70*/  IMAD.HI.U32 R6, R7, R3, R6 ;  /* 0x0000000307067227 */ /* 0x000fe200078e0006 */
[----:B------:R-:W-:Y:S02]  /*0a80*/  IABS R12, R16 ;  /* 0x00000010000c7213 */ /* 0x000fe40000000000 */
[----:B------:R-:W-:Y:S01]  /*0a90*/  IABS R11, R15 ;  /* 0x0000000f000b7213 */ /* 0x000fe20000000000 */
[----:B------:R-:W-:Y:S01]  /*0aa0*/  IMAD.MOV.U32 R7, RZ, RZ, R9 ;  /* 0x000000ffff077224 */ /* 0x000fe200078e0009 */
[----:B------:R-:W-:Y:S01]  /*0ab0*/  IABS R14, R17 ;  /* 0x00000011000e7213 */ /* 0x000fe20000000000 */
[----:B------:R-:W-:Y:S01]  /*0ac0*/  IMAD.HI.U32 R3, R5, R8, RZ ;  /* 0x0000000805037227 */ /* 0x000fe200078e00ff */
[----:B------:R-:W-:-:S02]  /*0ad0*/  ISETP.GE.AND P0, PT, R13, RZ, PT ;  /* 0x000000ff0d00720c */ /* 0x000fc40003f06270 */
[----:B------:R-:W-:Y:S01]  /*0ae0*/  LOP3.LUT R20, R4, 0x28, RZ, 0xfc, !PT ;  /* 0x0000002804147812 */ /* 0x000fe200078efcff */
[----:B------:R-:W-:Y:S01]  /*0af0*/  IMAD.HI.U32 R6, R6, R7, RZ ;  /* 0x0000000706067227 */ /* 0x000fe200078e00ff */
[----:B------:R-:W-:Y:S02]  /*0b00*/  ISETP.GE.AND P3, PT, R15, RZ, PT ;  /* 0x000000ff0f00720c */ /* 0x000fe40003f66270 */
[----:B------:R-:W-:Y:S01]  /*0b10*/  ISETP.GE.AND P5, PT, R16, RZ, PT ;  /* 0x000000ff1000720c */ /* 0x000fe20003fa6270 */
[----:B------:R-:W-:Y:S01]  /*0b20*/  IMAD.MOV R9, RZ, RZ, -R3 ;  /* 0x000000ffff097224 */ /* 0x000fe200078e0a03 */
[C---:B------:R-:W-:Y:S01]  /*0b30*/  LOP3.LUT R21, R4.reuse, 0x50, RZ, 0xfc, !PT ;  /* 0x0000005004157812 */ /* 0x040fe200078efcff */
[----:B------:R-:W-:Y:S01]  /*0b40*/  IMAD.MOV R3, RZ, RZ, -R6 ;  /* 0x000000ffff037224 */ /* 0x000fe200078e0a06 */
[----:B------:R-:W-:Y:S01]  /*0b50*/  LOP3.LUT R22, R4, 0x58, RZ, 0xfc, !PT ;  /* 0x0000005804167812 */ /* 0x000fe200078efcff */
[----:B------:R-:W-:Y:S01]  /*0b60*/  IMAD R6, R0, R9, R8 ;  /* 0x0000000900067224 */ /* 0x000fe200078e0208 */
[----:B------:R-:W-:Y:S01]  /*0b70*/  LOP3.LUT R23, R4, 0x60, RZ, 0xfc, !PT ;  /* 0x0000006004177812 */ /* 0x000fe200078efcff */
[----:B------:R-:W-:Y:S01]  /*0b80*/  IMAD R3, R10, R3, R7 ;  /* 0x000000030a037224 */ /* 0x000fe200078e0207 */
[----:B------:R-:W-:Y:S01]  /*0b90*/  SHF.R.U32.HI R7, RZ, 0x5, R143 ;  /* 0x00000005ff077819 */ /* 0x000fe2000001168f */
[----:B------:R-:W-:Y:S01]  /*0ba0*/  IMAD.HI.U32 R8, R5, R12, RZ ;  /* 0x0000000c05087227 */ /* 0x000fe200078e00ff */
[----:B------:R-:W-:-:S02]  /*0bb0*/  ISETP.GT.U32.AND P2, PT, R0, R6, PT ;  /* 0x000000060000720c */ /* 0x000fc40003f44070 */
[----:B------:R-:W-:Y:S01]  /*0bc0*/  ISETP.GT.U32.AND P1, PT, R10, R3, PT ;  /* 0x000000030a00720c */ /* 0x000fe20003f24070 */
[----:B------:R-:W-:Y:S01]  /*0bd0*/  IMAD.HI.U32 R9, R5, R14, RZ ;  /* 0x0000000e05097227 */ /* 0x000fe200078e00ff */
[----:B------:R-:W-:Y:S02]  /*0be0*/  R2UR UR15, R7 ;  /* 0x00000000070f72ca */ /* 0x000fe400000e0000 */
[C---:B------:R-:W-:Y:S01]  /*0bf0*/  LOP3.LUT R24, R4.reuse, 0x70, RZ, 0xfc, !PT ;  /* 0x0000007004187812 */ /* 0x040fe200078efcff */
[----:B------:R-:W-:Y:S01]  /*0c00*/  IMAD.HI.U32 R7, R5, R11, RZ ;  /* 0x0000000b05077227 */ /* 0x000fe200078e00ff */
[C---:B------:R-:W-:Y:S02]  /*0c10*/  LOP3.LUT R26, R4.reuse, 0x80, RZ, 0xfc, !PT ;  /* 0x00000080041a7812 */ /* 0x040fe400078efcff */
[----:B------:R-:W-:Y:S01]  /*0c20*/  IABS R27, R24 ;  /* 0x00000018001b7213 */ /* 0x000fe20000000000 */
[----:B------:R-:W-:Y:S01]  /*0c30*/  IMAD.MOV R13, RZ, RZ, -R8 ;  /* 0x000000ffff0d7224 */ /* 0x000fe200078e0a08 */
[----:B------:R-:W-:Y:S01]  /*0c40*/  IABS R29, R26 ;  /* 0x0000001a001d7213 */ /* 0x000fe20000000000 */
[----:B------:R-:W-:Y:S01]  /*0c50*/  IMAD.MOV R7, RZ, RZ, -R7 ;  /* 0x000000ffff077224 */ /* 0x000fe200078e0a07 */
[C---:B------:R-:W-:Y:S01]  /*0c60*/  LOP3.LUT R40, R4.reuse, 0xc0, RZ, 0xfc, !PT ;  /* 0x000000c004287812 */ /* 0x040fe200078efcff */
[----:B------:R-:W-:Y:S01]  /*0c70*/  @!P1 IMAD.IADD R3, R3, 0x1, -R10 ;  /* 0x0000000103039824 */ /* 0x000fe200078e0a0a */
[----:B------:R-:W-:Y:S01]  /*0c80*/  LOP3.LUT R44, R4, 0xd0, RZ, 0xfc, !PT ;  /* 0x000000d0042c7812 */ /* 0x000fe200078efcff */
[----:B------:R-:W-:Y:S01]  /*0c90*/  IMAD.MOV R9, RZ, RZ, -R9 ;  /* 0x000000ffff097224 */ /* 0x000fe200078e0a09 */
[----:B------:R-:W-:Y:S01]  /*0ca0*/  IABS R45, R40 ;  /* 0x00000028002d7213 */ /* 0x000fe20000000000 */
[----:B------:R-:W-:Y:S01]  /*0cb0*/  IMAD R8, R0, R13, R12 ;  /* 0x0000000d00087224 */ /* 0x000fe200078e020c */
[----:B------:R-:W-:Y:S01]  /*0cc0*/  ISETP.GT.U32.AND P6, PT, R10, R3, PT ;  /* 0x000000030a00720c */ /* 0x000fe20003fc4070 */
[C---:B------:R-:W-:Y:S01]  /*0cd0*/  IMAD R7, R0.reuse, R7, R11 ;  /* 0x0000000700077224 */ /* 0x040fe200078e020b */
[----:B------:R-:W-:Y:S01]  /*0ce0*/  IABS R11, R20 ;  /* 0x00000014000b7213 */ /* 0x000fe20000000000 */
[C---:B------:R-:W-:Y:S01]  /*0cf0*/  IMAD R9, R0.reuse, R9, R14 ;  /* 0x0000000900097224 */ /* 0x040fe200078e020e */
[----:B------:R-:W-:Y:S01]  /*0d00*/  ISETP.GT.U32.AND P1, PT, R0, R8, PT ;  /* 0x000000080000720c */ /* 0x000fe20003f24070 */
[----:B------:R-:W-:Y:S01]  /*0d10*/  @!P2 IMAD.IADD R6, R6, 0x1, -R0 ;  /* 0x000000010606a824 */ /* 0x000fe200078e0a00 */
[----:B------:R-:W-:Y:S01]  /*0d20*/  ISETP.GT.U32.AND P2, PT, R0, R7, PT ;  /* 0x000000070000720c */ /* 0x000fe20003f44070 */
[----:B------:R-:W-:Y:S01]  /*0d30*/  USHF.L.U32 UR4, UR15, 0x15, URZ ;  /* 0x000000150f047899 */ /* 0x000fe200080006ff */
[----:B------:R-:W-:-:S02]  /*0d40*/  LOP3.LUT R13, R4, 0x30, RZ, 0xfc, !PT ;  /* 0x00000030040d7812 */ /* 0x000fc400078efcff */
[C---:B------:R-:W-:Y:S01]  /*0d50*/  ISETP.GT.U32.AND P4, PT, R0.reuse, R6, PT ;  /* 0x000000060000720c */ /* 0x040fe20003f84070 */
[----:B------:R-:W-:Y:S01]  /*0d60*/  ULOP3.LUT UR4, UR4, 0x600000, URZ, 0xc0, !UPT ;  /* 0x0060000004047892 */ /* 0x000fe2000f8ec0ff */
[----:B------:R-:W-:Y:S01]  /*0d70*/  IABS R12, R13 ;  /* 0x0000000d000c7213 */ /* 0x000fe20000000000 */
[----:B------:R-:W-:Y:S01]  /*0d80*/  @!P6 IMAD.IADD R3, R3, 0x1, -R10 ;  /* 0x000000010303e824 */ /* 0x000fe200078e0a0a */
[----:B------:R-:W-:Y:S01]  /*0d90*/  ISETP.GT.U32.AND P6, PT, R0, R9, PT ;  /* 0x000000090000720c */ /* 0x000fe20003fc4070 */
[----:B------:R-:W-:Y:S01]  /*0da0*/  IMAD.HI.U32 R10, R5, R11, RZ ;  /* 0x0000000b050a7227 */ /* 0x000fe200078e00ff */
[----:B------:R-:W-:Y:S02]  /*0db0*/  LOP3.LUT R14, R4, 0x40, RZ, 0xfc, !PT ;  /* 0x00000040040e7812 */ /* 0x000fe400078efcff */
[----:B------:R-:W-:Y:S01]  /*0dc0*/  IABS R49, R44 ;  /* 0x0000002c00317213 */ /* 0x000fe20000000000 */
[----:B------:R-:W-:Y:S01]  /*0dd0*/  @!P1 IMAD.IADD R8, R8, 0x1, -R0 ;  /* 0x0000000108089824 */ /* 0x000fe200078e0a00 */
[----:B------:R-:W-:Y:S01]  /*0de0*/  IABS R15, R14 ;  /* 0x0000000e000f7213 */ /* 0x000fe20000000000 */
[----:B------:R-:W-:Y:S01]  /*0df0*/  IMAD.MOV R10, RZ, RZ, -R10 ;  /* 0x000000ffff0a7224 */ /* 0x000fe200078e0a0a */
[----:B------:R-:W-:Y:S01]  /*0e00*/  LOP3.LUT R46, R4, 0xd8, RZ, 0xfc, !PT ;  /* 0x000000d8042e7812 */ /* 0x000fe200078efcff */
[--C-:B------:R-:W-:Y:S01]  /*0e10*/  @!P2 IMAD.IADD R7, R7, 0x1, -R0.reuse ;  /* 0x000000010707a824 */ /* 0x100fe200078e0a00 */
[----:B------:R-:W-:Y:S01]  /*0e20*/  ISETP.GE.AND P2, PT, R20, RZ, PT ;  /* 0x000000ff1400720c */ /* 0x000fe20003f46270 */
[----:B------:R-:W-:Y:S01]  /*0e30*/  IMAD R10, R0, R10, R11 ;  /* 0x0000000a000a7224 */ /* 0x000fe200078e020b */
[----:B------:R-:W-:Y:S01]  /*0e40*/  LOP3.LUT R20, R4, 0x48, RZ, 0xfc, !PT ;  /* 0x0000004804147812 */ /* 0x000fe200078efcff */
[----:B------:R-:W-:Y:S01]  /*0e50*/  @!P6 IMAD.IADD R9, R9, 0x1, -R0 ;  /* 0x000000010909e824 */ /* 0x000fe200078e0a00 */
[C---:B------:R-:W-:Y:S01]  /*0e60*/  ISETP.GT.U32.AND P6, PT, R0.reuse, R8, PT ;  /* 0x000000080000720c */ /* 0x040fe20003fc4070 */
[----:B------:R-:W-:Y:S01]  /*0e70*/  IMAD.HI.U32 R11, R5, R12, RZ ;  /* 0x0000000c050b7227 */ /* 0x000fe200078e00ff */
[----:B------:R-:W-:-:S02]  /*0e80*/  ISETP.GT.U32.AND P1, PT, R0, R7, PT ;  /* 0x000000070000720c */ /* 0x000fc40003f24070 */
[----:B------:R-:W-:Y:S01]  /*0e90*/  IABS R16, R20 ;  /* 0x0000001400107213 */ /* 0x000fe20000000000 */
[----:B------:R-:W-:Y:S01]  /*0ea0*/  IMAD.MOV R11, RZ, RZ, -R11 ;  /* 0x000000ffff0b7224 */ /* 0x000fe200078e0a0b */
[----:B------:R-:W-:Y:S01]  /*0eb0*/  LOP3.LUT R42, R4, 0xc8, RZ, 0xfc, !PT ;  /* 0x000000c8042a7812 */ /* 0x000fe200078efcff */
[----:B------:R-:W-:Y:S01]  /*0ec0*/  @!P4 IMAD.IADD R6, R6, 0x1, -R0 ;  /* 0x000000010606c824 */ /* 0x000fe200078e0a00 */
[----:B------:R-:W-:Y:S01]  /*0ed0*/  ISETP.GE.AND P4, PT, R17, RZ, PT ;  /* 0x000000ff1100720c */ /* 0x000fe20003f86270 */
[C---:B------:R-:W-:Y:S01]  /*0ee0*/  IMAD R11, R0.reuse, R11, R12 ;  /* 0x0000000b000b7224 */ /* 0x040fe200078e020c */
[----:B------:R-:W-:Y:S01]  /*0ef0*/  IABS R17, R21 ;  /* 0x0000001500117213 */ /* 0x000fe20000000000 */
[----:B------:R-:W-:Y:S01]  /*0f00*/  @!P0 IMAD.MOV R6, RZ, RZ, -R6 ;  /* 0x000000ffff068224 */ /* 0x000fe200078e0a06 */
[----:B------:R-:W-:Y:S01]  /*0f10*/  ISETP.GT.U32.AND P0, PT, R0, R9, PT ;  /* 0x000000090000720c */ /* 0x000fe20003f04070 */
[--C-:B------:R-:W-:Y:S01]  /*0f20*/  @!P6 IMAD.IADD R8, R8, 0x1, -R0.reuse ;  /* 0x000000010808e824 */ /* 0x100fe200078e0a00 */
[C---:B------:R-:W-:Y:S01]  /*0f30*/  ISETP.GT.U32.AND P6, PT, R0.reuse, R11, PT ;  /* 0x0000000b0000720c */ /* 0x040fe20003fc4070 */
[----:B------:R-:W-:Y:S01]  /*0f40*/  @!P1 IMAD.IADD R7, R7, 0x1, -R0 ;  /* 0x0000000107079824 */ /* 0x000fe200078e0a00 */
[----:B------:R-:W-:Y:S01]  /*0f50*/  ISETP.GT.U32.AND P1, PT, R0, R10, PT ;  /* 0x0000000a0000720c */ /* 0x000fe20003f24070 */
[----:B------:R-:W-:Y:S01]  /*0f60*/  IMAD.HI.U32 R12, R5, R15, RZ ;  /* 0x0000000f050c7227 */ /* 0x000fe200078e00ff */
[----:B------:R-:W-:-:S02]  /*0f70*/  IABS R51, R46 ;  /* 0x0000002e00337213 */ /* 0x000fc40000000000 */
[----:B------:R-:W-:Y:S01]  /*0f80*/  IABS R47, R42 ;  /* 0x0000002a002f7213 */ /* 0x000fe20000000000 */
[----:B------:R-:W-:Y:S01]  /*0f90*/  @!P3 IMAD.MOV R7, RZ, RZ, -R7 ;  /* 0x000000ffff07b224 */ /* 0x000fe200078e0a07 */
[C---:B------:R-:W-:Y:S01]  /*0fa0*/  LOP3.LUT R48, R4.reuse, 0xe0, RZ, 0xfc, !PT ;  /* 0x000000e004307812 */ /* 0x040fe200078efcff */
[----:B------:R-:W-:Y:S01]  /*0fb0*/  IMAD.MOV R12, RZ, RZ, -R12 ;  /* 0x000000ffff0c7224 */ /* 0x000fe200078e0a0c */
[----:B------:R-:W-:Y:S01]  /*0fc0*/  LOP3.LUT R50, R4, 0xe8, RZ, 0xfc, !PT ;  /* 0x000000e804327812 */ /* 0x000fe200078efcff */
[--C-:B------:R-:W-:Y:S01]  /*0fd0*/  @!P0 IMAD.IADD R9, R9, 0x1, -R0.reuse ;  /* 0x0000000109098824 */ /* 0x100fe200078e0a00 */
[----:B------:R-:W-:Y:S01]  /*0fe0*/  ISETP.GE.AND P0, PT, R13, RZ, PT ;  /* 0x000000ff0d00720c */ /* 0x000fe20003f06270 */
[----:B------:R-:W-:Y:S01]  /*0ff0*/  @!P6 IMAD.IADD R11, R11, 0x1, -R0 ;  /* 0x000000010b0be824 */ /* 0x000fe200078e0a00 */
[----:B------:R-:W-:Y:S01]  /*1000*/  IABS R53, R48 ;  /* 0x0000003000357213 */ /* 0x000fe20000000000 */
[----:B------:R-:W-:Y:S01]  /*1010*/  IMAD.HI.U32 R13, R5, R16, RZ ;  /* 0x00000010050d7227 */ /* 0x000fe200078e00ff */
[----:B------:R-:W-:-:S02]  /*1020*/  IABS R55, R50 ;  /* 0x0000003200377213 */ /* 0x000fc40000000000 */
[----:B------:R-:W-:Y:S01]  /*1030*/  ISETP.GT.U32.AND P3, PT, R0, R11, PT ;  /* 0x0000000b0000720c */ /* 0x000fe20003f64070 */
[----:B------:R-:W-:Y:S01]  /*1040*/  @!P1 IMAD.IADD R10, R10, 0x1, -R0 ;  /* 0x000000010a0a9824 */ /* 0x000fe200078e0a00 */
[----:B------:R-:W-:Y:S01]  /*1050*/  ISETP.GE.AND P1, PT, R14, RZ, PT ;  /* 0x000000ff0e00720c */ /* 0x000fe20003f26270 */
[----:B------:R-:W-:Y:S01]  /*1060*/  IMAD.HI.U32 R14, R5, R17, RZ ;  /* 0x00000011050e7227 */ /* 0x000fe200078e00ff */
[----:B------:R-:W-:Y:S02]  /*1070*/  LOP3.LUT R52, R4, 0xf0, RZ, 0xfc, !PT ;  /* 0x000000f004347812 */ /* 0x000fe400078efcff */
[C---:B------:R-:W-:Y:S01]  /*1080*/  ISETP.GT.U32.AND P6, PT, R0.reuse, R10, PT ;  /* 0x0000000a0000720c */ /* 0x040fe20003fc4070 */
[----:B------:R-:W-:Y:S01]  /*1090*/  IMAD.MOV R13, RZ, RZ, -R13 ;  /* 0x000000ffff0d7224 */ /* 0x000fe200078e0a0d */
[----:B------:R-:W-:Y:S01]  /*10a0*/  IABS R57, R52 ;  /* 0x0000003400397213 */ /* 0x000fe20000000000 */
[----:B------:R-:W-:Y:S02]  /*10b0*/  IMAD.MOV R14, RZ, RZ, -R14 ;  /* 0x000000ffff0e7224 */ /* 0x000fe400078e0a0e */
[----:B------:R-:W-:-:S02]  /*10c0*/  IMAD R13, R0, R13, R16 ;  /* 0x0000000d000d7224 */ /* 0x000fc400078e0210 */
[C---:B------:R-:W-:Y:S01]  /*10d0*/  IMAD R14, R0.reuse, R14, R17 ;  /* 0x0000000e000e7224 */ /* 0x040fe200078e0211 */
[----:B------:R-:W-:Y:S01]  /*10e0*/  IABS R17, R22 ;  /* 0x0000001600117213 */ /* 0x000fe20000000000 */
[----:B------:R-:W-:Y:S01]  /*10f0*/  @!P4 IMAD.MOV R9, RZ, RZ, -R9 ;  /* 0x000000ffff09c224 */ /* 0x000fe200078e0a09 */
[C---:B------:R-:W-:Y:S01]  /*1100*/  ISETP.GT.U32.AND P4, PT, R0.reuse, R13, PT ;  /* 0x0000000d0000720c */ /* 0x040fe20003f84070 */
[----:B------:R-:W-:Y:S01]  /*1110*/  @!P3 IMAD.IADD R11, R11, 0x1, -R0 ;  /* 0x000000010b0bb824 */ /* 0x000fe200078e0a00 */
[C---:B------:R-:W-:Y:S01]  /*1120*/  ISETP.GT.U32.AND P3, PT, R0.reuse, R14, PT ;  /* 0x0000000e0000720c */ /* 0x040fe20003f64070 */
[----:B------:R-:W-:Y:S02]  /*1130*/  IMAD R12, R0, R12, R15 ;  /* 0x0000000c000c7224 */ /* 0x000fe400078e020f */
[----:B------:R-:W-:Y:S02]  /*1140*/  @!P5 IMAD.MOV R8, RZ, RZ, -R8 ;  /* 0x000000ffff08d224 */ /* 0x000fe400078e0a08 */
[----:B------:R-:W-:Y:S01]  /*1150*/  @!P6 IMAD.IADD R10, R10, 0x1, -R0 ;  /* 0x000000010a0ae824 */ /* 0x000fe200078e0a00 */
[----:B------:R-:W-:Y:S01]  /*1160*/  ISETP.GT.U32.AND P5, PT, R0, R12, PT ;  /* 0x0000000c0000720c */ /* 0x000fe20003fa4070 */
[----:B------:R-:W-:Y:S01]  /*1170*/  IMAD.HI.U32 R15, R5, R17, RZ ;  /* 0x00000011050f7227 */ /* 0x000fe200078e00ff */
[----:B------:R-:W-:-:S02]  /*1180*/  ISETP.GE.AND P6, PT, R20, RZ, PT ;  /* 0x000000ff1400720c */ /* 0x000fc40003fc6270 */
[----:B------:R-:W-:Y:S01]  /*1190*/  IABS R20, R23 ;  /* 0x0000001700147213 */ /* 0x000fe20000000000 */
[--C-:B------:R-:W-:Y:S02]  /*11a0*/  @!P4 IMAD.IADD R13, R13, 0x1, -R0.reuse ;  /* 0x000000010d0dc824 */ /* 0x100fe400078e0a00 */
[----:B------:R-:W-:Y:S02]  /*11b0*/  @!P3 IMAD.IADD R14, R14, 0x1, -R0 ;  /* 0x000000010e0eb824 */ /* 0x000fe400078e0a00 */
[----:B------:R-:W-:Y:S01]  /*11c0*/  IMAD.MOV R15, RZ, RZ, -R15 ;  /* 0x000000ffff0f7224 */ /* 0x000fe200078e0a0f */
[----:B------:R-:W-:Y:S01]  /*11d0*/  ISETP.GT.U32.AND P3, PT, R0, R13, PT ;  /* 0x0000000d0000720c */ /* 0x000fe20003f64070 */
[----:B------:R-:W-:-:S04]  /*11e0*/  IMAD.HI.U32 R16, R5, R20, RZ ;  /* 0x0000001405107227 */ /* 0x000fc800078e00ff */
[----:B------:R-:W-:Y:S02]  /*11f0*/  IMAD R15, R0, R15, R17 ;  /* 0x0000000f000f7224 */ /* 0x000fe400078e0211 */
[----:B------:R-:W-:Y:S02]  /*1200*/  IMAD.MOV R17, RZ, RZ, -R16 ;  /* 0x000000ffff117224 */ /* 0x000fe400078e0a10 */
[----:B------:R-:W-:Y:S01]  /*1210*/  @!P5 IMAD.IADD R12, R12, 0x1, -R0 ;  /* 0x000000010c0cd824 */ /* 0x000fe200078e0a00 */
[----:B------:R-:W-:Y:S01]  /*1220*/  ISETP.GE.AND P5, PT, R21, RZ, PT ;  /* 0x000000ff1500720c */ /* 0x000fe20003fa6270 */
[----:B------:R-:W-:Y:S01]  /*1230*/  IMAD R17, R0, R17, R20 ;  /* 0x0000001100117224 */ /* 0x000fe200078e0214 */
[----:B------:R-:W-:Y:S01]  /*1240*/  LOP3.LUT R21, R4, 0x68, RZ, 0xfc, !PT ;  /* 0x0000006804157812 */ /* 0x000fe200078efcff */
[----:B------:R-:W-:Y:S01]  /*1250*/  @!P3 IMAD.IADD R13, R13, 0x1, -R0 ;  /* 0x000000010d0db824 */ /* 0x000fe200078e0a00 */
[C---:B------:R-:W-:Y:S01]  /*1260*/  ISETP.GT.U32.AND P4, PT, R0.reuse, R12, PT ;  /* 0x0000000c0000720c */ /* 0x040fe20003f84070 */
[----:B------:R-:W-:Y:S01]  /*1270*/  @!P0 IMAD.MOV R11, RZ, RZ, -R11 ;  /* 0x000000ffff0b8224 */ /* 0x000fe200078e0a0b */
[C---:B------:R-:W-:Y:S01]  /*1280*/  ISETP.GT.U32.AND P3, PT, R0.reuse, R17, PT ;  /* 0x000000110000720c */ /* 0x040fe20003f64070 */
[----:B------:R-:W-:Y:S01]  /*1290*/  @!P2 IMAD.MOV R10, RZ, RZ, -R10 ;  /* 0x000000ffff0aa224 */ /* 0x000fe200078e0a0a */
[----:B------:R-:W-:Y:S01]  /*12a0*/  IABS R25, R21 ;  /* 0x0000001500197213 */ /* 0x000fe20000000000 */
[----:B------:R-:W-:Y:S01]  /*12b0*/  @!P6 IMAD.MOV R13, RZ, RZ, -R13 ;  /* 0x000000ffff0de224 */ /* 0x000fe200078e0a0d */
[----:B------:R-:W-:Y:S01]  /*12c0*/  ISETP.GT.U32.AND P2, PT, R0, R14, PT ;  /* 0x0000000e0000720c */ /* 0x000fe20003f44070 */
[----:B------:R-:W-:Y:S01]  /*12d0*/  IMAD.HI.U32 R20, R5, R29, RZ ;  /* 0x0000001d05147227 */ /* 0x000fe200078e00ff */
[----:B------:R-:W-:-:S02]  /*12e0*/  ISETP.GE.AND P6, PT, R21, RZ, PT ;  /* 0x000000ff1500720c */ /* 0x000fc40003fc6270 */
[----:B------:R-:W-:Y:S01]  /*12f0*/  LOP3.LUT R21, R4, 0x88, RZ, 0xfc, !PT ;  /* 0x0000008804157812 */ /* 0x000fe200078efcff */
[----:B------:R-:W-:-:S03]  /*1300*/  IMAD.HI.U32 R16, R5, R25, RZ ;  /* 0x0000001905107227 */ /* 0x000fc600078e00ff */
[----:B------:R-:W-:Y:S01]  /*1310*/  IABS R31, R21 ;  /* 0x00000015001f7213 */ /* 0x000fe20000000000 */
[--C-:B------:R-:W-:Y:S01]  /*1320*/  @!P4 IMAD.IADD R12, R12, 0x1, -R0.reuse ;  /* 0x000000010c0cc824 */ /* 0x100fe200078e0a00 */
[C---:B------:R-:W-:Y:S01]  /*1330*/  ISETP.GT.U32.AND P4, PT, R0.reuse, R15, PT ;  /* 0x0000000f0000720c */ /* 0x040fe20003f84070 */
[----:B------:R-:W-:Y:S02]  /*1340*/  @!P3 IMAD.IADD R17, R17, 0x1, -R0 ;  /* 0x000000011111b824 */ /* 0x000fe400078e0a00 */
[----:B------:R-:W-:Y:S02]  /*1350*/  IMAD.MOV R16, RZ, RZ, -R16 ;  /* 0x000000ffff107224 */ /* 0x000fe400078e0a10 */
[----:B------:R-:W-:Y:S01]  /*1360*/  @!P1 IMAD.MOV R12, RZ, RZ, -R12 ;  /* 0x000000ffff0c9224 */ /* 0x000fe200078e0a0c */
[C---:B------:R-:W-:Y:S01]  /*1370*/  ISETP.GT.U32.AND P0, PT, R0.reuse, R17, PT ;  /* 0x000000110000720c */ /* 0x040fe20003f04070 */
[----:B------:R-:W-:Y:S02]  /*1380*/  IMAD R25, R0, R16, R25 ;  /* 0x0000001000197224 */ /* 0x000fe400078e0219 */
[----:B------:R-:W-:-:S03]  /*1390*/  IMAD.HI.U32 R16, R5, R27, RZ ;  /* 0x0000001b05107227 */ /* 0x000fc600078e00ff */
[----:B------:R-:W-:Y:S01]  /*13a0*/  ISETP.GT.U32.AND P1, PT, R0, R25, PT ;  /* 0x000000190000720c */ /* 0x000fe20003f24070 */
[----:B------:R-:W-:Y:S01]  /*13b0*/  @!P4 IMAD.IADD R15, R15, 0x1, -R0 ;  /* 0x000000010f0fc824 */ /* 0x000fe200078e0a00 */
[----:B------:R-:W-:Y:S01]  /*13c0*/  ISETP.GE.AND P4, PT, R23, RZ, PT ;  /* 0x000000ff1700720c */ /* 0x000fe20003f86270 */
[----:B------:R-:W-:Y:S02]  /*13d0*/  IMAD.MOV R16, RZ, RZ, -R16 ;  /* 0x000000ffff107224 */ /* 0x000fe400078e0a10 */
[--C-:B------:R-:W-:Y:S01]  /*13e0*/  @!P2 IMAD.IADD R14, R14, 0x1, -R0.reuse ;  /* 0x000000010e0ea824 */ /* 0x100fe200078e0a00 */
[C---:B------:R-:W-:Y:S01]  /*13f0*/  ISETP.GT.U32.AND P3, PT, R0.reuse, R15, PT ;  /* 0x0000000f0000720c */ /* 0x040fe20003f64070 */
[--C-:B------:R-:W-:Y:S01]  /*1400*/  @!P0 IMAD.IADD R17, R17, 0x1, -R0.reuse ;  /* 0x0000000111118824 */ /* 0x100fe200078e0a00 */
[----:B------:R-:W-:Y:S01]  /*1410*/  ISETP.GE.AND P0, PT, R21, RZ, PT ;  /* 0x000000ff1500720c */ /* 0x000fe20003f06270 */
[----:B------:R-:W-:Y:S01]  /*1420*/  IMAD R27, R0, R16, R27 ;  /* 0x00000010001b7224 */ /* 0x000fe200078e021b */
[----:B------:R-:W-:Y:S01]  /*1430*/  LOP3.LUT R16, R4, 0x90, RZ, 0xfc, !PT ;  /* 0x0000009004107812 */ /* 0x000fe200078efcff */
[----:B------:R-:W-:Y:S01]  /*1440*/  IMAD.MOV.U32 R23, RZ, RZ, R17 ;  /* 0x000000ffff177224 */ /* 0x000fe200078e0011 */
[----:B------:R-:W-:Y:S01]  /*1450*/  ISETP.GE.AND P2, PT, R22, RZ, PT ;  /* 0x000000ff1600720c */ /* 0x000fe20003f46270 */
[----:B------:R-:W-:Y:S01]  /*1460*/  @!P1 IMAD.IADD R25, R25, 0x1, -R0 ;  /* 0x0000000119199824 */ /* 0x000fe200078e0a00 */
[----:B------:R-:W-:Y:S01]  /*1470*/  IABS R33, R16 ;  /* 0x0000001000217213 */ /* 0x000fe20000000000 */
[----:B------:R-:W-:Y:S01]  /*1480*/  @!P4 IMAD.MOV R23, RZ, RZ, -R23 ;  /* 0x000000ffff17c224 */ /* 0x000fe200078e0a17 */
[C---:B------:R-:W-:Y:S01]  /*1490*/  ISETP.GT.U32.AND P4, PT, R0.reuse, R27, PT ;  /* 0x0000001b0000720c */ /* 0x040fe20003f84070 */
[----:B------:R-:W-:Y:S01]  /*14a0*/  IMAD.MOV R20, RZ, RZ, -R20 ;  /* 0x000000ffff147224 */ /* 0x000fe200078e0a14 */
[----:B------:R-:W-:Y:S01]  /*14b0*/  ISETP.GT.U32.AND P1, PT, R0, R25, PT ;  /* 0x000000190000720c */ /* 0x000fe20003f24070 */
[----:B------:R-:W-:Y:S01]  /*14c0*/  @!P3 IMAD.IADD R15, R15, 0x1, -R0 ;  /* 0x000000010f0fb824 */ /* 0x000fe200078e0a00 */
[----:B------:R-:W-:Y:S01]  /*14d0*/  LOP3.LUT R22, R4, 0xa0, RZ, 0xfc, !PT ;  /* 0x000000a004167812 */ /* 0x000fe200078efcff */
[----:B------:R-:W-:Y:S01]  /*14e0*/  @!P5 IMAD.MOV R14, RZ, RZ, -R14 ;  /* 0x000000ffff0ed224 */ /* 0x000fe200078e0a0e */
[----:B------:R-:W-:Y:S01]  /*14f0*/  ISETP.GE.AND P5, PT, R24, RZ, PT ;  /* 0x000000ff1800720c */ /* 0x000fe20003fa6270 */
[----:B------:R-:W-:Y:S01]  /*1500*/  IMAD.MOV.U32 R21, RZ, RZ, R15 ;  /* 0x000000ffff157224 */ /* 0x000fe200078e000f */
[----:B------:R-:W-:Y:S01]  /*1510*/  LOP3.LUT R24, R4, 0xa8, RZ, 0xfc, !PT ;  /* 0x000000a804187812 */ /* 0x000fe200078efcff */
[----:B------:R-:W-:Y:S01]  /*1520*/  IMAD.HI.U32 R15, R5, R31, RZ ;  /* 0x0000001f050f7227 */ /* 0x000fe200078e00ff */
[----:B------:R-:W-:-:S02]  /*1530*/  IABS R37, R22 ;  /* 0x0000001600257213 */ /* 0x000fc40000000000 */
[----:B------:R-:W-:Y:S01]  /*1540*/  IABS R39, R24 ;  /* 0x0000001800277213 */ /* 0x000fe20000000000 */
[----:B------:R-:W-:Y:S01]  /*1550*/  @!P4 IMAD.IADD R27, R27, 0x1, -R0 ;  /* 0x000000011b1bc824 */ /* 0x000fe200078e0a00 */
[----:B------:R-:W-:Y:S01]  /*1560*/  ISETP.GE.AND P3, PT, R26, RZ, PT ;  /* 0x000000ff1a00720c */ /* 0x000fe20003f66270 */
[----:B------:R-:W-:Y:S01]  /*1570*/  IMAD.MOV R15, RZ, RZ, -R15 ;  /* 0x000000ffff0f7224 */ /* 0x000fe200078e0a0f */
[----:B------:R-:W-:Y:S01]  /*1580*/  LOP3.LUT R26, R4, 0xb0, RZ, 0xfc, !PT ;  /* 0x000000b0041a7812 */ /* 0x000fe200078efcff */
[C---:B------:R-:W-:Y:S01]  /*1590*/  IMAD R29, R0.reuse, R20, R29 ;  /* 0x00000014001d7224 */ /* 0x040fe200078e021d */
[C---:B------:R-:W-:Y:S01]  /*15a0*/  ISETP.GT.U32.AND P4, PT, R0.reuse, R27, PT ;  /* 0x0000001b0000720c */ /* 0x040fe20003f84070 */
[----:B------:R-:W-:Y:S01]  /*15b0*/  IMAD R31, R0, R15, R31 ;  /* 0x0000000f001f7224 */ /* 0x000fe200078e021f */
[----:B------:R-:W-:Y:S01]  /*15c0*/  LOP3.LUT R20, R4, 0x98, RZ, 0xfc, !PT ;  /* 0x0000009804147812 */ /* 0x000fe200078efcff */
[----:B------:R-:W-:Y:S01]  /*15d0*/  IMAD.HI.U32 R15, R5, R33, RZ ;  /* 0x00000021050f7227 */ /* 0x000fe200078e00ff */
[----:B------:R-:W-:-:S02]  /*15e0*/  IABS R41, R26 ;  /* 0x0000001a00297213 */ /* 0x000fc40000000000 */
[----:B------:R-:W-:Y:S01]  /*15f0*/  IABS R35, R20 ;  /* 0x0000001400237213 */ /* 0x000fe20000000000 */
[--C-:B------:R-:W-:Y:S01]  /*1600*/  @!P1 IMAD.IADD R25, R25, 0x1, -R0.reuse ;  /* 0x0000000119199824 */ /* 0x100fe200078e0a00 */
[----:B------:R-:W-:Y:S01]  /*1610*/  ISETP.GE.AND P1, PT, R20, RZ, PT ;  /* 0x000000ff1400720c */ /* 0x000fe20003f26270 */
[----:B------:R-:W-:Y:S02]  /*1620*/  IMAD.MOV R20, RZ, RZ, -R15 ;  /* 0x000000ffff147224 */ /* 0x000fe400078e0a0f */
[----:B------:R-:W-:Y:S01]  /*1630*/  @!P6 IMAD.MOV R25, RZ, RZ, -R25 ;  /* 0x000000ffff19e224 */ /* 0x000fe200078e0a19 */
[C---:B------:R-:W-:Y:S01]  /*1640*/  ISETP.GT.U32.AND P6, PT, R0.reuse, R29, PT ;  /* 0x0000001d0000720c */ /* 0x040fe20003fc4070 */
[C---:B------:R-:W-:Y:S02]  /*1650*/  IMAD R33, R0.reuse, R20, R33 ;  /* 0x0000001400217224 */ /* 0x040fe400078e0221 */
[----:B------:R-:W-:Y:S01]  /*1660*/  @!P4 IMAD.IADD R27, R27, 0x1, -R0 ;  /* 0x000000011b1bc824 */ /* 0x000fe200078e0a00 */
[----:B------:R-:W-:Y:S01]  /*1670*/  ISETP.GT.U32.AND P4, PT, R0, R31, PT ;  /* 0x0000001f0000720c */ /* 0x000fe20003f84070 */
[----:B------:R-:W-:-:S04]  /*1680*/  IMAD.HI.U32 R17, R5, R39, RZ ;  /* 0x0000002705117227 */ /* 0x000fc800078e00ff */
[----:B------:R-:W-:Y:S01]  /*1690*/  @!P5 IMAD.MOV R27, RZ, RZ, -R27 ;  /* 0x000000ffff1bd224 */ /* 0x000fe200078e0a1b */
[C---:B------:R-:W-:Y:S01]  /*16a0*/  ISETP.GT.U32.AND P5, PT, R0.reuse, R33, PT ;  /* 0x000000210000720c */ /* 0x040fe20003fa4070 */
[----:B------:R-:W-:Y:S02]  /*16b0*/  IMAD.MOV R17, RZ, RZ, -R17 ;  /* 0x000000ffff117224 */ /* 0x000fe400078e0a11 */
[----:B------:R-:W-:Y:S02]  /*16c0*/  @!P6 IMAD.IADD R29, R29, 0x1, -R0 ;  /* 0x000000011d1de824 */ /* 0x000fe400078e0a00 */
[C---:B------:R-:W-:Y:S02]  /*16d0*/  IMAD R39, R0.reuse, R17, R39 ;  /* 0x0000001100277224 */ /* 0x040fe400078e0227 */
[----:B------:R-:W-:Y:S01]  /*16e0*/  IMAD.HI.U32 R15, R5, R37, RZ ;  /* 0x00000025050f7227 */ /* 0x000fe200078e00ff */
[----:B------:R-:W-:-:S03]  /*16f0*/  ISETP.GT.U32.AND P6, PT, R0, R29, PT ;  /* 0x0000001d0000720c */ /* 0x000fc60003fc4070 */
[----:B------:R-:W-:Y:S01]  /*1700*/  @!P2 IMAD.MOV R21, RZ, RZ, -R21 ;  /* 0x000000ffff15a224 */ /* 0x000fe200078e0a15 */
[----:B------:R-:W-:Y:S01]  /*1710*/  ISETP.GE.AND P2, PT, R16, RZ, PT ;  /* 0x000000ff1000720c */ /* 0x000fe20003f46270 */
[----:B------:R-:W-:Y:S02]  /*1720*/  @!P5 IMAD.IADD R33, R33, 0x1, -R0 ;  /* 0x000000012121d824 */ /* 0x000fe400078e0a00 */
[----:B------:R-:W-:-:S03]  /*1730*/  IMAD.HI.U32 R16, R5, R35, RZ ;  /* 0x0000002305107227 */ /* 0x000fc600078e00ff */
[C---:B------:R-:W-:Y:S01]  /*1740*/  ISETP.GT.U32.AND P5, PT, R0.reuse, R33, PT ;  /* 0x000000210000720c */ /* 0x040fe20003fa4070 */
[----:B------:R-:W-:Y:S02]  /*1750*/  IMAD.MOV R15, RZ, RZ, -R15 ;  /* 0x000000ffff0f7224 */ /* 0x000fe400078e0a0f */
[----:B------:R-:W-:Y:S02]  /*1760*/  IMAD.MOV R16, RZ, RZ, -R16 ;  /* 0x000000ffff107224 */ /* 0x000fe400078e0a10 */
[----:B------:R-:W-:Y:S02]  /*1770*/  IMAD R37, R0, R15, R37 ;  /* 0x0000000f00257224 */ /* 0x000fe400078e0225 */
[----:B------:R-:W-:-:S04]  /*1780*/  IMAD.HI.U32 R15, R5, R41, RZ ;  /* 0x00000029050f7227 */ /* 0x000fc800078e00ff */
[--C-:B------:R-:W-:Y:S02]  /*1790*/  @!P4 IMAD.IADD R31, R31, 0x1, -R0.reuse ;  /* 0x000000011f1fc824 */ /* 0x100fe400078e0a00 */
[--C-:B------:R-:W-:Y:S01]  /*17a0*/  @!P5 IMAD.IADD R33, R33, 0x1, -R0.reuse ;  /* 0x000000012121d824 */ /* 0x100fe200078e0a00 */
[C---:B------:R-:W-:Y:S01]  /*17b0*/  ISETP.GT.U32.AND P5, PT, R0.reuse, R39, PT ;  /* 0x000000270000720c */ /* 0x040fe20003fa4070 */
[C---:B------:R-:W-:Y:S01]  /*17c0*/  IMAD R35, R0.reuse, R16, R35 ;  /* 0x0000001000237224 */ /* 0x040fe200078e0223 */
[C---:B------:R-:W-:Y:S01]  /*17d0*/  ISETP.GT.U32.AND P4, PT, R0.reuse, R31, PT ;  /* 0x0000001f0000720c */ /* 0x040fe20003f84070 */
[----:B------:R-:W-:Y:S02]  /*17e0*/  IMAD.MOV R15, RZ, RZ, -R15 ;  /* 0x000000ffff0f7224 */ /* 0x000fe400078e0a0f */
[----:B------:R-:W-:Y:S01]  /*17f0*/  @!P6 IMAD.IADD R29, R29, 0x1, -R0 ;  /* 0x000000011d1de824 */ /* 0x000fe200078e0a00 */
[C---:B------:R-:W-:Y:S01]  /*1800*/  ISETP.GT.U32.AND P6, PT, R0.reuse, R35, PT ;  /* 0x000000230000720c */ /* 0x040fe20003fc4070 */
[----:B------:R-:W-:-:S02]  /*1810*/  IMAD R41, R0, R15, R41 ;  /* 0x0000000f00297224 */ /* 0x000fc400078e0229 */
[----:B------:R-:W-:-:S04]  /*1820*/  IMAD.HI.U32 R15, R5, R45, RZ ;  /* 0x0000002d050f7227 */ /* 0x000fc800078e00ff */
[----:B------:R-:W-:Y:S02]  /*1830*/  @!P5 IMAD.IADD R39, R39, 0x1, -R0 ;  /* 0x000000012727d824 */ /* 0x000fe400078e0a00 */
[----:B------:R-:W-:Y:S02]  /*1840*/  @!P3 IMAD.MOV R29, RZ, RZ, -R29 ;  /* 0x000000ffff1db224 */ /* 0x000fe400078e0a1d */
[----:B------:R-:W-:Y:S01]  /*1850*/  IMAD.HI.U32 R17, R5, R49, RZ ;  /* 0x0000003105117227 */ /* 0x000fe200078e00ff */
[----:B------:R-:W-:-:S03]  /*1860*/  ISETP.GT.U32.AND P3, PT, R0, R39, PT ;  /* 0x000000270000720c */ /* 0x000fc60003f64070 */
[----:B------:R-:W-:Y:S02]  /*1870*/  IMAD.MOV R15, RZ, RZ, -R15 ;  /* 0x000000ffff0f7224 */ /* 0x000fe400078e0a0f */
[----:B------:R-:W-:Y:S02]  /*1880*/  IMAD.MOV R17, RZ, RZ, -R17 ;  /* 0x000000ffff117224 */ /* 0x000fe400078e0a11 */
[----:B------:R-:W-:Y:S02]  /*1890*/  IMAD R45, R0, R15, R45 ;  /* 0x0000000f002d7224 */ /* 0x000fe400078e022d */
[----:B------:R-:W-:-:S04]  /*18a0*/  IMAD.HI.U32 R15, R5, R51, RZ ;  /* 0x00000033050f7227 */ /* 0x000fc800078e00ff */
[--C-:B------:R-:W-:Y:S01]  /*18b0*/  @!P4 IMAD.IADD R31, R31, 0x1, -R0.reuse ;  /* 0x000000011f1fc824 */ /* 0x100fe200078e0a00 */
[C---:B------:R-:W-:Y:S01]  /*18c0*/  ISETP.GT.U32.AND P4, PT, R0.reuse, R37, PT ;  /* 0x000000250000720c */ /* 0x040fe20003f84070 */
[----:B------:R-:W-:Y:S01]  /*18d0*/  @!P6 IMAD.IADD R35, R35, 0x1, -R0 ;  /* 0x000000012323e824 */ /* 0x000fe200078e0a00 */
[C---:B------:R-:W-:Y:S01]  /*18e0*/  ISETP.GT.U32.AND P6, PT, R0.reuse, R41, PT ;  /* 0x000000290000720c */ /* 0x040fe20003fc4070 */
[----:B------:R-:W-:Y:S01]  /*18f0*/  IMAD R49, R0, R17, R49 ;  /* 0x0000001100317224 */ /* 0x000fe200078e0231 */
[----:B------:R-:W-:Y:S01]  /*1900*/  IABS R17, R4 ;  /* 0x0000000400117213 */ /* 0x000fe20000000000 */
[----:B------:R-:W-:-:S04]  /*1910*/  IMAD.HI.U32 R16, R5, R47, RZ ;  /* 0x0000002f05107227 */ /* 0x000fc800078e00ff */
[----:B------:R-:W-:Y:S02]  /*1920*/  IMAD.MOV R15, RZ, RZ, -R15 ;  /* 0x000000ffff0f7224 */ /* 0x000fe400078e0a0f */
[----:B------:R-:W-:Y:S01]  /*1930*/  @!P3 IMAD.IADD R39, R39, 0x1, -R0 ;  /* 0x000000012727b824 */ /* 0x000fe200078e0a00 */
[C---:B------:R-:W-:Y:S01]  /*1940*/  ISETP.GT.U32.AND P3, PT, R0.reuse, R49, PT ;  /* 0x000000310000720c */ /* 0x040fe20003f64070 */
[----:B------:R-:W-:Y:S02]  /*1950*/  IMAD.MOV R16, RZ, RZ, -R16 ;  /* 0x000000ffff107224 */ /* 0x000fe400078e0a10 */
[----:B------:R-:W-:Y:S02]  /*1960*/  IMAD R51, R0, R15, R51 ;  /* 0x0000000f00337224 */ /* 0x000fe400078e0233 */
[----:B------:R-:W-:-:S04]  /*1970*/  IMAD.HI.U32 R15, R5, R53, RZ ;  /* 0x00000035050f7227 */ /* 0x000fc800078e00ff */
[C---:B------:R-:W-:Y:S02]  /*1980*/  IMAD R47, R0.reuse, R16, R47 ;  /* 0x00000010002f7224 */ /* 0x040fe400078e022f */
[----:B------:R-:W-:Y:S02]  /*1990*/  IMAD.MOV R16, RZ, RZ, -R15 ;  /* 0x000000ffff107224 */ /* 0x000fe400078e0a0f */
[--C-:B------:R-:W-:Y:S01]  /*19a0*/  @!P4 IMAD.IADD R37, R37, 0x1, -R0.reuse ;  /* 0x000000012525c824 */ /* 0x100fe200078e0a00 */
[C---:B------:R-:W-:Y:S01]  /*19b0*/  ISETP.GT.U32.AND P4, PT, R0.reuse, R35, PT ;  /* 0x000000230000720c */ /* 0x040fe20003f84070 */
[--C-:B------:R-:W-:Y:S02]  /*19c0*/  @!P6 IMAD.IADD R41, R41, 0x1, -R0.reuse ;  /* 0x000000012929e824 */ /* 0x100fe400078e0a00 */
[C---:B------:R-:W-:Y:S01]  /*19d0*/  IMAD R53, R0.reuse, R16, R53 ;  /* 0x0000001000357224 */ /* 0x040fe200078e0235 */
[C---:B------:R-:W-:Y:S01]  /*19e0*/  ISETP.GT.U32.AND P5, PT, R0.reuse, R37, PT ;  /* 0x000000250000720c */ /* 0x040fe20003fa4070 */
[----:B------:R-:W-:Y:S01]  /*19f0*/  @!P3 IMAD.IADD R49, R49, 0x1, -R0 ;  /* 0x000000013131b824 */ /* 0x000fe200078e0a00 */
[C---:B------:R-:W-:Y:S01]  /*1a00*/  ISETP.GT.U32.AND P6, PT, R0.reuse, R41, PT ;  /* 0x000000290000720c */ /* 0x040fe20003fc4070 */
[----:B------:R-:W-:Y:S01]  /*1a10*/  IMAD.HI.U32 R16, R5, R55, RZ ;  /* 0x0000003705107227 */ /* 0x000fe200078e00ff */
[----:B------:R-:W-:-:S03]  /*1a20*/  ISETP.GT.U32.AND P3, PT, R0, R53, PT ;  /* 0x000000350000720c */ /* 0x000fc60003f64070 */
[----:B------:R-:W-:Y:S02]  /*1a30*/  IMAD.MOV R16, RZ, RZ, -R16 ;  /* 0x000000ffff107224 */ /* 0x000fe400078e0a10 */
[----:B------:R-:W-:-:S04]  /*1a40*/  IMAD.HI.U32 R15, R5, R17, RZ ;  /* 0x00000011050f7227 */ /* 0x000fc800078e00ff */
[C---:B------:R-:W-:Y:S02]  /*1a50*/  IMAD R55, R0.reuse, R16, R55 ;  /* 0x0000001000377224 */ /* 0x040fe400078e0237 */
[--C-:B------:R-:W-:Y:S01]  /*1a60*/  @!P5 IMAD.IADD R37, R37, 0x1, -R0.reuse ;  /* 0x000000012525d824 */ /* 0x100fe200078e0a00 */
[C---:B------:R-:W-:Y:S01]  /*1a70*/  ISETP.GT.U32.AND P5, PT, R0.reuse, R47, PT ;  /* 0x0000002f0000720c */ /* 0x040fe20003fa4070 */
[--C-:B------:R-:W-:Y:S01]  /*1a80*/  @!P6 IMAD.IADD R41, R41, 0x1, -R0.reuse ;  /* 0x000000012929e824 */ /* 0x100fe200078e0a00 */
[C---:B------:R-:W-:Y:S01]  /*1a90*/  ISETP.GT.U32.AND P6, PT, R0.reuse, R51, PT ;  /* 0x000000330000720c */ /* 0x040fe20003fc4070 */
[--C-:B------:R-:W-:Y:S01]  /*1aa0*/  @!P4 IMAD.IADD R35, R35, 0x1, -R0.reuse ;  /* 0x000000012323c824 */ /* 0x100fe200078e0a00 */
[C---:B------:R-:W-:Y:S01]  /*1ab0*/  ISETP.GT.U32.AND P4, PT, R0.reuse, R45, PT ;  /* 0x0000002d0000720c */ /* 0x040fe20003f84070 */
[----:B------:R-:W-:Y:S01]  /*1ac0*/  @!P3 IMAD.IADD R53, R53, 0x1, -R0 ;  /* 0x000000013535b824 */ /* 0x000fe200078e0a00 */
[----:B------:R-:W-:Y:S01]  /*1ad0*/  ISETP.GT.U32.AND P3, PT, R0, R55, PT ;  /* 0x000000370000720c */ /* 0x000fe20003f64070 */
[----:B------:R-:W-:Y:S01]  /*1ae0*/  IMAD.MOV R20, RZ, RZ, -R15 ;  /* 0x000000ffff147224 */ /* 0x000fe200078e0a0f */
[----:B------:R-:W-:Y:S01]  /*1af0*/  LEA.HI R15, R143, R133, RZ, 0x1c ;  /* 0x000000858f0f7211 */ /* 0x000fe200078fe0ff */
[----:B------:R-:W-:-:S02]  /*1b00*/  @!P0 IMAD.MOV R31, RZ, RZ, -R31 ;  /* 0x000000ffff1f8224 */ /* 0x000fc400078e0a1f */
[----:B------:R-:W-:Y:S02]  /*1b10*/  IMAD R17, R0, R20, R17 ;  /* 0x0000001400117224 */ /* 0x000fe400078e0211 */
[C---:B------:R-:W-:Y:S02]  /*1b20*/  VIADD R34, R15.reuse, 0x38 ;  /* 0x000000380f227836 */ /* 0x040fe40000000000 */
[----:B------:R-:W-:Y:S02]  /*1b30*/  VIADD R36, R15, 0x78 ;  /* 0x000000780f247836 */ /* 0x000fe40000000000 */
[--C-:B------:R-:W-:Y:S01]  /*1b40*/  @!P5 IMAD.IADD R47, R47, 0x1, -R0.reuse ;  /* 0x000000012f2fd824 */ /* 0x100fe200078e0a00 */
[----:B------:R-:W-:Y:S01]  /*1b50*/  ISETP.GE.AND P5, PT, R24, RZ, PT ;  /* 0x000000ff1800720c */ /* 0x000fe20003fa6270 */
[--C-:B------:R-:W-:Y:S01]  /*1b60*/  @!P6 IMAD.IADD R51, R51, 0x1, -R0.reuse ;  /* 0x000000013333e824 */ /* 0x100fe200078e0a00 */
[----:B------:R-:W-:Y:S01]  /*1b70*/  ISETP.GE.AND P6, PT, R26, RZ, PT ;  /* 0x000000ff1a00720c */ /* 0x000fe20003fc6270 */
[--C-:B------:R-:W-:Y:S01]  /*1b80*/  @!P4 IMAD.IADD R45, R45, 0x1, -R0.reuse ;  /* 0x000000012d2dc824 */ /* 0x100fe200078e0a00 */
[----:B------:R-:W-:Y:S01]  /*1b90*/  IABS R24, R34 ;  /* 0x0000002200187213 */ /* 0x000fe20000000000 */
[----:B------:R-:W-:Y:S01]  /*1ba0*/  @!P3 IMAD.IADD R55, R55, 0x1, -R0 ;  /* 0x000000013737b824 */ /* 0x000fe200078e0a00 */
[----:B------:R-:W-:Y:S01]  /*1bb0*/  IABS R26, R36 ;  /* 0x00000024001a7213 */ /* 0x000fe20000000000 */
[C---:B------:R-:W-:Y:S01]  /*1bc0*/  VIADD R38, R15.reuse, 0xb8 ;  /* 0x000000b80f267836 */ /* 0x040fe20000000000 */
[----:B------:R-:W-:Y:S01]  /*1bd0*/  ISETP.GT.U32.AND P3, PT, R0, R17, PT ;  /* 0x000000110000720c */ /* 0x000fe20003f64070 */
[----:B------:R-:W-:Y:S01]  /*1be0*/  VIADD R32, R15, 0xf8 ;  /* 0x000000f80f207836 */ /* 0x000fe20000000000 */
[----:B------:R-:W-:Y:S01]  /*1bf0*/  ISETP.GE.AND P4, PT, R22, RZ, PT ;  /* 0x000000ff1600720c */ /* 0x000fe20003f86270 */
[----:B------:R-:W-:Y:S01]  /*1c00*/  @!P2 IMAD.MOV R33, RZ, RZ, -R33 ;  /* 0x000000ffff21a224 */ /* 0x000fe200078e0a21 */
[C---:B------:R-:W-:Y:S01]  /*1c10*/  ISETP.GT.U32.AND P0, PT, R0.reuse, R45, PT ;  /* 0x0000002d0000720c */ /* 0x040fe20003f04070 */
[----:B------:R-:W-:Y:S01]  /*1c20*/  @!P1 IMAD.MOV R35, RZ, RZ, -R35 ;  /* 0x000000ffff239224 */ /* 0x000fe200078e0a23 */
[C---:B------:R-:W-:Y:S01]  /*1c30*/  ISETP.GT.U32.AND P2, PT, R0.reuse, R47, PT ;  /* 0x0000002f0000720c */ /* 0x040fe20003f44070 */
[----:B------:R-:W-:Y:S01]  /*1c40*/  IMAD.HI.U32 R15, R5, R24, RZ ;  /* 0x00000018050f7227 */ /* 0x000fe200078e00ff */
[----:B------:R-:W-:-:S02]  /*1c50*/  ISETP.GT.U32.AND P1, PT, R0, R49, PT ;  /* 0x000000310000720c */ /* 0x000fc40003f24070 */
[----:B------:R-:W-:Y:S01]  /*1c60*/  IABS R28, R38 ;  /* 0x00000026001c7213 */ /* 0x000fe20000000000 */
[----:B------:R-:W-:Y:S01]  /*1c70*/  IMAD.HI.U32 R22, R5, R57, RZ ;  /* 0x0000003905167227 */ /* 0x000fe200078e00ff */
[----:B------:R-:W-:-:S03]  /*1c80*/  IABS R30, R32 ;  /* 0x00000020001e7213 */ /* 0x000fc60000000000 */
[----:B------:R-:W-:-:S04]  /*1c90*/  IMAD.HI.U32 R16, R5, R26, RZ ;  /* 0x0000001a05107227 */ /* 0x000fc800078e00ff */
[----:B------:R-:W-:Y:S02]  /*1ca0*/  IMAD.MOV R15, RZ, RZ, -R15 ;  /* 0x000000ffff0f7224 */ /* 0x000fe400078e0a0f */
[----:B------:R-:W-:Y:S02]  /*1cb0*/  IMAD.MOV R22, RZ, RZ, -R22 ;  /* 0x000000ffff167224 */ /* 0x000fe400078e0a16 */
[----:B------:R-:W-:Y:S02]  /*1cc0*/  IMAD.MOV R43, RZ, RZ, -R16 ;  /* 0x000000ffff2b7224 */ /* 0x000fe400078e0a10 */
[----:B------:R-:W-:-:S04]  /*1cd0*/  IMAD.HI.U32 R20, R5, R28, RZ ;  /* 0x0000001c05147227 */ /* 0x000fc800078e00ff */
[----:B------:R-:W-:-:S04]  /*1ce0*/  IMAD.HI.U32 R16, R5, R30, RZ ;  /* 0x0000001e05107227 */ /* 0x000fc800078e00ff */
[C---:B------:R-:W-:Y:S02]  /*1cf0*/  IMAD R5, R0.reuse, R15, R24 ;  /* 0x0000000f00057224 */ /* 0x040fe400078e0218 */
[C---:B------:R-:W-:Y:S02]  /*1d00*/  IMAD R57, R0.reuse, R22, R57 ;  /* 0x0000001600397224 */ /* 0x040fe400078e0239 */
[C---:B------:R-:W-:Y:S02]  /*1d10*/  IMAD R15, R0.reuse, R43, R26 ;  /* 0x0000002b000f7224 */ /* 0x040fe400078e021a */
[--C-:B------:R-:W-:Y:S01]  /*1d20*/  @!P3 IMAD.IADD R17, R17, 0x1, -R0.reuse ;  /* 0x000000011111b824 */ /* 0x100fe200078e0a00 */
[C---:B------:R-:W-:Y:S01]  /*1d30*/  ISETP.GT.U32.AND P3, PT, R0.reuse, R51, PT ;  /* 0x000000330000720c */ /* 0x040fe20003f64070 */
[----:B------:R-:W-:Y:S01]  /*1d40*/  @!P4 IMAD.MOV R37, RZ, RZ, -R37 ;  /* 0x000000ffff25c224 */ /* 0x000fe200078e0a25 */
[C---:B------:R-:W-:Y:S01]  /*1d50*/  ISETP.GT.U32.AND P4, PT, R0.reuse, R53, PT ;  /* 0x000000350000720c */ /* 0x040fe20003f84070 */
[--C-:B------:R-:W-:Y:S01]  /*1d60*/  @!P0 IMAD.IADD R45, R45, 0x1, -R0.reuse ;  /* 0x000000012d2d8824 */ /* 0x100fe200078e0a00 */
[C---:B------:R-:W-:Y:S01]  /*1d70*/  ISETP.GT.U32.AND P0, PT, R0.reuse, R57, PT ;  /* 0x000000390000720c */ /* 0x040fe20003f04070 */
[--C-:B------:R-:W-:Y:S01]  /*1d80*/  @!P2 IMAD.IADD R47, R47, 0x1, -R0.reuse ;  /* 0x000000012f2fa824 */ /* 0x100fe200078e0a00 */
[C---:B------:R-:W-:Y:S01]  /*1d90*/  ISETP.GT.U32.AND P2, PT, R0.reuse, R5, PT ;  /* 0x000000050000720c */ /* 0x040fe20003f44070 */
[----:B------:R-:W-:Y:S01]  /*1da0*/  @!P1 IMAD.IADD R49, R49, 0x1, -R0 ;  /* 0x0000000131319824 */ /* 0x000fe200078e0a00 */
[----:B------:R-:W-:Y:S01]  /*1db0*/  ISETP.GT.U32.AND P1, PT, R0, R15, PT ;  /* 0x0000000f0000720c */ /* 0x000fe20003f24070 */
[----:B------:R-:W-:-:S02]  /*1dc0*/  IMAD.MOV R59, RZ, RZ, -R20 ;  /* 0x000000ffff3b7224 */ /* 0x000fc400078e0a14 */
[----:B------:R-:W-:Y:S01]  /*1dd0*/  @!P5 IMAD.MOV R39, RZ, RZ, -R39 ;  /* 0x000000ffff27d224 */ /* 0x000fe200078e0a27 */
[C---:B------:R-:W-:Y:S01]  /*1de0*/  ISETP.GT.U32.AND P5, PT, R0.reuse, R55, PT ;  /* 0x000000370000720c */ /* 0x040fe20003fa4070 */
[C---:B------:R-:W-:Y:S02]  /*1df0*/  IMAD R43, R0.reuse, R59, R28 ;  /* 0x0000003b002b7224 */ /* 0x040fe400078e021c */
[----:B------:R-:W-:Y:S02]  /*1e00*/  IMAD.MOV R59, RZ, RZ, -R16 ;  /* 0x000000ffff3b7224 */ /* 0x000fe400078e0a10 */
[----:B------:R-:W-:Y:S01]  /*1e10*/  @!P3 IMAD.IADD R51, R51, 0x1, -R0 ;  /* 0x000000013333b824 */ /* 0x000fe200078e0a00 */
[C---:B------:R-:W-:Y:S01]  /*1e20*/  ISETP.GT.U32.AND P3, PT, R0.reuse, R43, PT ;  /* 0x0000002b0000720c */ /* 0x040fe20003f64070 */
[C---:B------:R-:W-:Y:S02]  /*1e30*/  IMAD R59, R0.reuse, R59, R30 ;  /* 0x0000003b003b7224 */ /* 0x040fe400078e021e */
[----:B------:R-:W-:Y:S01]  /*1e40*/  @!P6 IMAD.MOV R41, RZ, RZ, -R41 ;  /* 0x000000ffff29e224 */ /* 0x000fe200078e0a29 */
[C---:B------:R-:W-:Y:S01]  /*1e50*/  ISETP.GT.U32.AND P6, PT, R0.reuse, R17, PT ;  /* 0x000000110000720c */ /* 0x040fe20003fc4070 */
[--C-:B------:R-:W-:Y:S01]  /*1e60*/  @!P4 IMAD.IADD R53, R53, 0x1, -R0.reuse ;  /* 0x000000013535c824 */ /* 0x100fe200078e0a00 */
[----:B------:R-:W-:Y:S01]  /*1e70*/  ISETP.GT.U32.AND P4, PT, R0, R59, PT ;  /* 0x0000003b0000720c */ /* 0x000fe20003f84070 */
[--C-:B------:R-:W-:Y:S01]  /*1e80*/  @!P0 IMAD.IADD R57, R57, 0x1, -R0.reuse ;  /* 0x0000000139398824 */ /* 0x100fe200078e0a00 */
[----:B------:R-:W-:Y:S01]  /*1e90*/  ISETP.GE.AND P0, PT, R42, RZ, PT ;  /* 0x000000ff2a00720c */ /* 0x000fe20003f06270 */
        /* <DEDUP_REMOVED lines=11> */
[C---:B------:R-:W-:Y:S01]  /*1f50*/  ISETP.GT.U32.AND P4, PT, R0.reuse, R57, PT ;  /* 0x000000390000720c */ /* 0x040fe20003f84070 */
[----:B------:R-:W-:Y:S01]  /*1f60*/  @!P0 IMAD.MOV R47, RZ, RZ, -R47 ;  /* 0x000000ffff2f8224 */ /* 0x000fe200078e0a2f */
[C---:B------:R-:W-:Y:S01]  /*1f70*/  ISETP.GT.U32.AND P0, PT, R0.reuse, R5, PT ;  /* 0x000000050000720c */ /* 0x040fe20003f04070 */
[----:B------:R-:W-:Y:S01]  /*1f80*/  @!P2 IMAD.MOV R49, RZ, RZ, -R49 ;  /* 0x000000ffff31a224 */ /* 0x000fe200078e0a31 */
[C---:B------:R-:W-:Y:S01]  /*1f90*/  ISETP.GT.U32.AND P2, PT, R0.reuse, R15, PT ;  /* 0x0000000f0000720c */ /* 0x040fe20003f44070 */
[----:B------:R-:W-:Y:S01]  /*1fa0*/  @!P1 IMAD.MOV R51, RZ, RZ, -R51 ;  /* 0x000000ffff339224 */ /* 0x000fe200078e0a33 */
[C---:B------:R-:W-:Y:S01]  /*1fb0*/  ISETP.GT.U32.AND P1, PT, R0.reuse, R43, PT ;  /* 0x0000002b0000720c */ /* 0x040fe20003f24070 */
[----:B------:R-:W-:Y:S01]  /*1fc0*/  @!P3 IMAD.MOV R53, RZ, RZ, -R53 ;  /* 0x000000ffff35b224 */ /* 0x000fe200078e0a35 */
[----:B------:R-:W-:Y:S01]  /*1fd0*/  ISETP.GT.U32.AND P3, PT, R0, R59, PT ;  /* 0x0000003b0000720c */ /* 0x000fe20003f64070 */
[----:B------:R-:W-:Y:S01]  /*1fe0*/  @!P5 IMAD.MOV R45, RZ, RZ, -R45 ;  /* 0x000000ffff2dd224 */ /* 0x000fe200078e0a2d */
[----:B------:R-:W-:Y:S01]  /*1ff0*/  ISETP.GE.AND P5, PT, R50, RZ, PT ;  /* 0x000000ff3200720c */ /* 0x000fe20003fa6270 */
[----:B------:R-:W-:Y:S01]  /*2000*/  @!P6 IMAD.MOV R17, RZ, RZ, -R17 ;  /* 0x000000ffff11e224 */ /* 0x000fe200078e0a11 */
        /* <DEDUP_REMOVED lines=9> */
[----:B------:R-:W-:Y:S01]  /*20a0*/  @!P3 IMAD.IADD R59, R59, 0x1, -R0 ;  /* 0x000000013b3bb824 */ /* 0x000fe200078e0a00 */
[----:B------:R-:W-:Y:S01]  /*20b0*/  ISETP.NE.AND P3, PT, R19, RZ, PT ;  /* 0x000000ff1300720c */ /* 0x000fe20003f65270 */
[----:B------:R-:W-:Y:S01]  /*20c0*/  @!P5 IMAD.MOV R55, RZ, RZ, -R55 ;  /* 0x000000ffff37d224 */ /* 0x000fe200078e0a37 */
[----:B------:R-:W-:Y:S01]  /*20d0*/  LOP3.LUT R0, RZ, R19, RZ, 0x33, !PT ;  /* 0x00000013ff007212 */ /* 0x000fe200078e33ff */
[----:B------:R-:W-:Y:S01]  /*20e0*/  @!P6 IMAD.MOV R57, RZ, RZ, -R57 ;  /* 0x000000ffff39e224 */ /* 0x000fe200078e0a39 */
[----:B------:R-:W-:Y:S01]  /*20f0*/  LOP3.LUT P5, RZ, R143, 0x7f, RZ, 0xc0, !PT ;  /* 0x0000007f8fff7812 */ /* 0x000fe200078ac0ff */
[----:B------:R-:W-:Y:S01]  /*2100*/  @!P4 IMAD.MOV R5, RZ, RZ, -R5 ;  /* 0x000000ffff05c224 */ /* 0x000fe200078e0a05 */
[C---:B------:R-:W-:Y:S01]  /*2110*/  SEL R24, R0.reuse, R23, !P3 ;  /* 0x0000001700187207 */ /* 0x040fe20005800000 */
[----:B------:R-:W-:Y:S01]  /*2120*/  @!P0 IMAD.MOV R15, RZ, RZ, -R15 ;  /* 0x000000ffff0f8224 */ /* 0x000fe200078e0a0f */
[C---:B------:R-:W-:Y:S01]  /*2130*/  SEL R40, R0.reuse, R39, !P3 ;  /* 0x0000002700287207 */ /* 0x040fe20005800000 */
[----:B------:R-:W-:Y:S01]  /*2140*/  @!P2 IMAD.MOV R43, RZ, RZ, -R43 ;  /* 0x000000ffff2ba224 */ /* 0x000fe200078e0a2b */
[C---:B------:R-:W-:Y:S01]  /*2150*/  SEL R68, R0.reuse, R55, !P3 ;  /* 0x0000003700447207 */ /* 0x040fe20005800000 */
[----:B------:R-:W-:Y:S01]  /*2160*/  @!P1 IMAD.MOV R59, RZ, RZ, -R59 ;  /* 0x000000ffff3b9224 */ /* 0x000fe200078e0a3b */
[----:B------:R-:W-:Y:S01]  /*2170*/  SEL R17, R0, R17, !P3 ;  /* 0x0000001100117207 */ /* 0x000fe20005800000 */
[----:B------:R-:W-:Y:S01]  /*2180*/  IMAD R4, R92, UR11, RZ ;  /* 0x0000000b5c047c24 */ /* 0x000fe2000f8e02ff */
[C---:B------:R-:W-:Y:S01]  /*2190*/  SEL R6, R0.reuse, R6, !P3 ;  /* 0x0000000600067207 */ /* 0x040fe20005800000 */
[----:B------:R-:W-:Y:S01]  /*21a0*/  IMAD.MOV.U32 R76, RZ, RZ, R3 ;  /* 0x000000ffff4c7224 */ /* 0x000fe200078e0003 */
[----:B------:R-:W-:-:S02]  /*21b0*/  SEL R16, R0, R7, !P3 ;  /* 0x0000000700107207 */ /* 0x000fc40005800000 */
[C---:B------:R-:W-:Y:S02]  /*21c0*/  SEL R8, R0.reuse, R8, !P3 ;  /* 0x0000000800087207 */ /* 0x040fe40005800000 */
[C---:B------:R-:W-:Y:S02]  /*21d0*/  SEL R19, R0.reuse, R9, !P3 ;  /* 0x0000000900137207 */ /* 0x040fe40005800000 */
[C---:B------:R-:W-:Y:S02]  /*21e0*/  SEL R10, R0.reuse, R10, !P3 ;  /* 0x0000000a000a7207 */ /* 0x040fe40005800000 */
[C---:B------:R-:W-:Y:S02]  /*21f0*/  SEL R20, R0.reuse, R11, !P3 ;  /* 0x0000000b00147207 */ /* 0x040fe40005800000 */
[C---:B------:R-:W-:Y:S02]  /*2200*/  SEL R12, R0.reuse, R12, !P3 ;  /* 0x0000000c000c7207 */ /* 0x040fe40005800000 */
        /* <DEDUP_REMOVED lines=20> */
[----:B------:R-:W-:Y:S02]  /*2350*/  SEL R59, R0, R59, !P3 ;  /* 0x0000003b003b7207 */ /* 0x000fe40005800000 */
[----:B------:R-:W-:Y:S02]  /*2360*/  SHF.R.U32.HI R0, RZ, 0x6, R143 ;  /* 0x00000006ff007819 */ /* 0x000fe4000001168f */
[----:B------:R-:W-:Y:S02]  /*2370*/  ISETP.GE.AND P0, PT, R136, RZ, PT ;  /* 0x000000ff8800720c */ /* 0x000fe40003f06270 */
[----:B------:R-:W-:Y:S02]  /*2380*/  SGXT.U32 R0, R0, 0x1 ;  /* 0x000000010000781a */ /* 0x000fe40000000000 */
[----:B------:R-:W-:-:S02]  /*2390*/  ISETP.NE.AND P1, PT, R18, RZ, PT ;  /* 0x000000ff1200720c */ /* 0x000fc40003f25270 */
[----:B----4-:R-:W-:Y:S01]  /*23a0*/  LEA R66, P2, R4, UR26, 0x1 ;  /* 0x0000001a04427c11 */ /* 0x010fe2000f8408ff */
[C---:B------:R-:W-:Y:S01]  /*23b0*/  IMAD R69, R0.reuse, UR10, RZ ;  /* 0x0000000a00457c24 */ /* 0x040fe2000f8e02ff */
[----:B------:R-:W-:-:S03]  /*23c0*/  LOP3.LUT R94, R0, 0x8, RZ, 0xfc, !PT ;  /* 0x00000008005e7812 */ /* 0x000fc600078efcff */
[C---:B------:R-:W-:Y:S02]  /*23d0*/  IMAD R71, R74.reuse, 0x2, R69 ;  /* 0x000000024a477824 */ /* 0x040fe400078e0245 */
[----:B------:R-:W-:Y:S01]  /*23e0*/  @!P0 IMAD.MOV R76, RZ, RZ, -R76 ;  /* 0x000000ffff4c8224 */ /* 0x000fe200078e0a4c */
[----:B------:R-:W-:Y:S01]  /*23f0*/  PLOP3.LUT P0, PT, PT, PT, UP1, 0x80, 0x8 ;  /* 0x000000000008781c */ /* 0x000fe20003f0f018 */
[C---:B------:R-:W-:Y:S02]  /*2400*/  IMAD R73, R74.reuse, 0x2, R71 ;  /* 0x000000024a497824 */ /* 0x040fe400078e0247 */
[----:B------:R-:W-:Y:S02]  /*2410*/  @!P1 LOP3.LUT R76, RZ, R18, RZ, 0x33, !PT ;  /* 0x00000012ff4c9212 */ /* 0x000fe400078e33ff */
[----:B------:R-:W-:Y:S01]  /*2420*/  IMAD R75, R74, 0x2, R73 ;  /* 0x000000024a4b7824 */ /* 0x000fe200078e0249 */
[----:B------:R-:W-:Y:S07]  /*2430*/  BRA.U UP0, `(.L_x_5) ;  /* 0x0000000100187547 */ /* 0x000fee000b800000 */
[----:B------:R-:W-:Y:S01]  /*2440*/  ELECT P1, URZ, PT ;  /* 0x0000000000ff782f */ /* 0x000fe20003820000 */
[----:B------:R-:W-:Y:S01]  /*2450*/  IMAD.MOV.U32 R3, RZ, RZ, 0x1 ;  /* 0x00000001ff037424 */ /* 0x000fe200078e00ff */
[----:B------:R-:W-:Y:S01]  /*2460*/  UMOV UR6, 0x40 ;  /* 0x0000004000067882 */ /* 0x000fe20000000000 */
[----:B------:R-:W-:Y:S01]  /*2470*/  UVIRTCOUNT.DEALLOC.SMPOOL 0x80 ;  /* 0x000000800000784c */ /* 0x000fe20000000000 */
[----:B------:R-:W-:-:S09]  /*2480*/  ULEA UR6, UR5, UR6, 0x18 ;  /* 0x0000000605067291 */ /* 0x000fd2000f8ec0ff */
[----:B------:R0:W-:Y:S03]  /*2490*/  @P1 STS.U8 [UR6], R3 ;  /* 0x00000003ff001988 */ /* 0x0001e60008000006 */
.L_x_5:
[----:B------:R-:W-:Y:S01]  /*24a0*/  UIADD3 UR13, UPT, UPT, UR21, UR4, URZ ;  /* 0x00000004150d7290 */ /* 0x000fe2000fffe0ff */
[----:B------:R-:W-:Y:S01]  /*24b0*/  IMAD R5, R17, UR16, RZ ;  /* 0x0000001011057c24 */ /* 0x000fe2000f8e02ff */
[----:B------:R-:W-:Y:S01]  /*24c0*/  LEA.HI.X.SX32 R78, R4, UR27, 0x1, P2 ;  /* 0x0000001b044e7c11 */ /* 0x000fe200090f0eff */
[----:B------:R-:W-:Y:S01]  /*24d0*/  IMAD R9, R16, UR16, RZ ;  /* 0x0000001010097c24 */ /* 0x000fe2000f8e02ff */
[----:B------:R-:W-:Y:S01]  /*24e0*/  VOTEU.ALL UP2, P5 ;  /* 0x0000000000ff7886 */ /* 0x000fe20002840000 */
[----:B------:R-:W-:Y:S01]  /*24f0*/  IMAD R7, R6, UR16, RZ ;  /* 0x0000001006077c24 */ /* 0x000fe2000f8e02ff */
[----:B------:R-:W-:Y:S01]  /*2500*/  LEA R4, P1, R5, R66, 0x1 ;  /* 0x0000004205047211 */ /* 0x000fe200078208ff */
[----:B------:R-:W-:Y:S01]  /*2510*/  IMAD R11, R8, UR16, RZ ;  /* 0x00000010080b7c24 */ /* 0x000fe2000f8e02ff */
[----:B------:R-:W-:Y:S01]  /*2520*/  VOTEU.ALL UP3, P5 ;  /* 0x0000000000ff7886 */ /* 0x000fe20002860000 */
[----:B------:R-:W-:Y:S01]  /*2530*/  STTM.16dp32bit_t0_t15.x128 tmem[UR13], RZ ;  /* 0x000000ff000079ed */ /* 0x000fe20008b8000d */
[----:B------:R-:W-:Y:S01]  /*2540*/  STTM.16dp32bit_t16_t31.x128 tmem[UR13+0x80], RZ ;  /* 0x000080ff000079ed */ /* 0x000fe20008ba000d */
[----:B------:R-:W1:Y:S01]  /*2550*/  FENCE.VIEW.ASYNC.T ;  /* 0x00000000000073c6 */ /* 0x000e620000000200 */
[----:B------:R-:W-:Y:S01]  /*2560*/  IMAD R17, R19, UR16, RZ ;  /* 0x0000001013117c24 */ /* 0x000fe2000f8e02ff */
[----:B------:R-:W-:Y:S01]  /*2570*/  LEA.HI.X.SX32 R5, R5, R78, 0x1, P1 ;  /* 0x0000004e05057211 */ /* 0x000fe200008f0eff */
[----:B------:R-:W-:Y:S01]  /*2580*/  IMAD R19, R10, UR16, RZ ;  /* 0x000000100a137c24 */ /* 0x000fe2000f8e02ff */
[-C--:B------:R-:W-:Y:S01]  /*2590*/  LEA R10, P4, R11, R66.reuse, 0x1 ;  /* 0x000000420b0a7211 */ /* 0x080fe200078808ff */
[----:B------:R-:W-:Y:S01]  /*25a0*/  IMAD R25, R12, UR16, RZ ;  /* 0x000000100c197c24 */ /* 0x000fe2000f8e02ff */
[-C--:B------:R-:W-:Y:S01]  /*25b0*/  LEA R12, P3, R9, R66.reuse, 0x1 ;  /* 0x00000042090c7211 */ /* 0x080fe200078608ff */
[----:B------:R-:W-:Y:S01]  /*25c0*/  IMAD R23, R23, UR16, RZ ;  /* 0x0000001017177c24 */ /* 0x000fe2000f8e02ff */
[-C--:B------:R-:W-:Y:S01]  /*25d0*/  LEA R6, P1, R19, R66.reuse, 0x1 ;  /* 0x0000004213067211 */ /* 0x080fe200078208ff */
[----:B------:R-:W-:Y:S01]  /*25e0*/  IMAD R29, R14, UR16, RZ ;  /* 0x000000100e1d7c24 */ /* 0x000fe2000f8e02ff */
[----:B------:R-:W-:Y:S01]  /*25f0*/  LEA R14, P2, R7, R66, 0x1 ;  /* 0x00000042070e7211 */ /* 0x000fe200078408ff */
[----:B------:R-:W-:Y:S01]  /*2600*/  IMAD R21, R20, UR16, RZ ;  /* 0x0000001014157c24 */ /* 0x000fe2000f8e02ff */
[----:B------:R-:W-:-:S04]  /*2610*/  @!UP2 UIADD3 UR4, UPT, UPT, -UR14, 0x100000, URZ ;  /* 0x001000000e04a890 */ /* 0x000fc8000fffe1ff */
[----:B------:R-:W-:Y:S02]  /*2620*/  @!UP2 USHF.L.U32 UR5, UR4, 0xb, URZ ;  /* 0x0000000b0405a899 */ /* 0x000fe400080006ff */
[----:B------:R-:W-:Y:S01]  /*2630*/  @!UP2 USHF.L.U32 UR4, UR4, 0x1, URZ ;  /* 0x000000010404a899 */ /* 0x000fe200080006ff */
[----:B------:R-:W-:Y:S01]  /*2640*/  IMAD R27, R13, UR16, RZ ;  /* 0x000000100d1b7c24 */ /* 0x000fe2000f8e02ff */
[----:B------:R-:W-:Y:S01]  /*2650*/  LEA.HI.X.SX32 R13, R9, R78, 0x1, P3 ;  /* 0x0000004e090d7211 */ /* 0x000fe200018f0eff */
[----:B------:R-:W-:Y:S01]  /*2660*/  IMAD R33, R24, UR16, RZ ;  /* 0x0000001018217c24 */ /* 0x000fe2000f8e02ff */
[-C--:B------:R-:W-:Y:S01]  /*2670*/  LEA R18, P3, R23, R66.reuse, 0x1 ;  /* 0x0000004217127211 */ /* 0x080fe200078608ff */
[----:B------:R-:W-:Y:S01]  /*2680*/  IMAD R31, R22, UR16, RZ ;  /* 0x00000010161f7c24 */ /* 0x000fe2000f8e02ff */
[----:B------:R-:W-:Y:S01]  /*2690*/  LEA R8, P6, R17, R66, 0x1 ;  /* 0x0000004211087211 */ /* 0x000fe200078c08ff */
[----:B------:R-:W-:Y:S01]  /*26a0*/  IMAD R35, R26, UR16, RZ ;  /* 0x000000101a237c24 */ /* 0x000fe2000f8e02ff */
[----:B------:R-:W-:Y:S01]  /*26b0*/  LEA.HI.X.SX32 R15, R7, R78, 0x1, P2 ;  /* 0x0000004e070f7211 */ /* 0x000fe200010f0eff */
        /* <DEDUP_REMOVED lines=11> */
[-C--:B------:R-:W-:Y:S01]  /*2770*/  LEA.HI.X.SX32 R19, R23, R78.reuse, 0x1, P3 ;  /* 0x0000004e17137211 */ /* 0x080fe200018f0eff */
        /* <DEDUP_REMOVED lines=23> */
[----:B------:R-:W-:Y:S01]  /*28f0*/  UMOV UR16, UR7 ;  /* 0x0000000700107c82 */ /* 0x000fe20008000000 */
[----:B-1----:R-:W-:Y:S01]  /*2900*/  BAR.SYNC.DEFER_BLOCKING 0x0 ;  /* 0x0000000000007b1d */ /* 0x002fe20000010000 */
[-C--:B------:R-:W-:Y:S01]  /*2910*/  LEA R38, P3, R43, R66.reuse, 0x1 ;  /* 0x000000422b267211 */ /* 0x080fe200078608ff */
[----:B------:R-:W-:Y:S01]  /*2920*/  IMAD R76, R76, UR9, RZ ;  /* 0x000000094c4c7c24 */ /* 0x000fe2000f8e02ff */
[----:B------:R-:W-:Y:S01]  /*2930*/  LEA R32, P6, R37, R66, 0x1 ;  /* 0x0000004225207211 */ /* 0x000fe200078c08ff */
[----:B0-----:R-:W-:Y:S01]  /*2940*/  IMAD R3, R74, 0x2, R75 ;  /* 0x000000024a037824 */ /* 0x001fe200078e024b */
[----:B------:R-:W-:Y:S01]  /*2950*/  LEA.HI.X.SX32 R27, R31, R78, 0x1, P2 ;  /* 0x0000004e1f1b7211 */ /* 0x000fe200010f0eff */
[----:B------:R-:W-:Y:S01]  /*2960*/  IMAD.SHL.U32 R80, R76, 0x2, RZ ;  /* 0x000000024c507824 */ /* 0x000fe200078e00ff */
[----:B------:R-:W-:-:S02]  /*2970*/  LEA R36, P2, R41, R66, 0x1 ;  /* 0x0000004229247211 */ /* 0x000fc400078408ff */
[----:B------:R-:W-:Y:S02]  /*2980*/  LEA.HI.X.SX32 R31, R35, R78, 0x1, P4 ;  /* 0x0000004e231f7211 */ /* 0x000fe400020f0eff */
[----:B------:R-:W-:Y:S02]  /*2990*/  LEA R40, P4, R45, R66, 0x1 ;  /* 0x000000422d287211 */ /* 0x000fe400078808ff */
[----:B------:R-:W-:Y:S02]  /*29a0*/  LEA.HI.X.SX32 R35, R39, R78, 0x1, P1 ;  /* 0x0000004e27237211 */ /* 0x000fe400008f0eff */
[----:B------:R-:W-:Y:S02]  /*29b0*/  LEA R44, P1, R49, R66, 0x1 ;  /* 0x00000042312c7211 */ /* 0x000fe400078208ff */
[-C--:B------:R-:W-:Y:S02]  /*29c0*/  LEA.HI.X.SX32 R39, R43, R78.reuse, 0x1, P3 ;  /* 0x0000004e2b277211 */ /* 0x080fe400018f0eff */
[----:B------:R-:W-:-:S02]  /*29d0*/  LEA.HI.X.SX32 R33, R37, R78, 0x1, P6 ;  /* 0x0000004e25217211 */ /* 0x000fc400030f0eff */
[-C--:B------:R-:W-:Y:S02]  /*29e0*/  LEA R48, P3, R53, R66.reuse, 0x1 ;  /* 0x0000004235307211 */ /* 0x080fe400078608ff */
[----:B------:R-:W-:Y:S01]  /*29f0*/  LEA R42, P6, R47, R66, 0x1 ;  /* 0x000000422f2a7211 */ /* 0x000fe200078c08ff */
[----:B------:R-:W0:Y:S02]  /*2a00*/  FENCE.VIEW.ASYNC.S ;  /* 0x00000000000073c6 */ /* 0x000e240000000000 */
[----:B0-----:R0:W1:Y:S01]  /*2a10*/  @!UP3 SYNCS.EXCH.64 URZ, [UR16], UR4 ;  /* 0x0000000410ffb5b2 */ /* 0x0010620008000100 */
[----:B------:R-:W-:Y:S02]  /*2a20*/  LEA.HI.X.SX32 R37, R41, R78, 0x1, P2 ;  /* 0x0000004e29257211 */ /* 0x000fe400010f0eff */
[----:B------:R-:W-:Y:S02]  /*2a30*/  LEA R46, P2, R51, R66, 0x1 ;  /* 0x00000042332e7211 */ /* 0x000fe400078408ff */
[----:B------:R-:W-:-:S02]  /*2a40*/  LEA.HI.X.SX32 R41, R45, R78, 0x1, P4 ;  /* 0x0000004e2d297211 */ /* 0x000fc400020f0eff */
[----:B------:R-:W-:Y:S02]  /*2a50*/  LEA R50, P4, R55, R66, 0x1 ;  /* 0x0000004237327211 */ /* 0x000fe400078808ff */
[----:B------:R-:W-:Y:S02]  /*2a60*/  LEA.HI.X.SX32 R45, R49, R78, 0x1, P1 ;  /* 0x0000004e312d7211 */ /* 0x000fe400008f0eff */
[----:B------:R-:W-:Y:S02]  /*2a70*/  LEA R54, P1, R61, R66, 0x1 ;  /* 0x000000423d367211 */ /* 0x000fe400078208ff */
[-C--:B------:R-:W-:Y:S02]  /*2a80*/  LEA.HI.X.SX32 R49, R53, R78.reuse, 0x1, P3 ;  /* 0x0000004e35317211 */ /* 0x080fe400018f0eff */
[----:B------:R-:W-:Y:S02]  /*2a90*/  LEA.HI.X.SX32 R43, R47, R78, 0x1, P6 ;  /* 0x0000004e2f2b7211 */ /* 0x000fe400030f0eff */
[----:B------:R-:W-:-:S02]  /*2aa0*/  LEA R58, P3, R65, R66, 0x1 ;  /* 0x00000042413a7211 */ /* 0x000fc400078608ff */
[-C--:B------:R-:W-:Y:S02]  /*2ab0*/  LEA.HI.X.SX32 R47, R51, R78.reuse, 0x1, P2 ;  /* 0x0000004e332f7211 */ /* 0x080fe400010f0eff */
[-C--:B------:R-:W-:Y:S02]  /*2ac0*/  LEA.HI.X.SX32 R51, R55, R78.reuse, 0x1, P4 ;  /* 0x0000004e37337211 */ /* 0x080fe400020f0eff */
[----:B------:R-:W-:Y:S02]  /*2ad0*/  LEA.HI.X.SX32 R55, R61, R78, 0x1, P1 ;  /* 0x0000004e3d377211 */ /* 0x000fe400008f0eff */
[----:B------:R-:W-:Y:S02]  /*2ae0*/  LEA R64, P1, R70, R66, 0x1 ;  /* 0x0000004246407211 */ /* 0x000fe400078208ff */
[----:B------:R-:W-:Y:S02]  /*2af0*/  LEA.HI.X.SX32 R59, R65, R78, 0x1, P3 ;  /* 0x0000004e413b7211 */ /* 0x000fe400018f0eff */
[----:B------:R-:W-:-:S02]  /*2b00*/  ISETP.LT.AND P0, PT, R94, UR8, P0 ;  /* 0x000000085e007c0c */ /* 0x000fc40008701270 */
[----:B------:R-:W-:Y:S02]  /*2b10*/  IADD3 R86, P3, PT, R80, UR24, RZ ;  /* 0x0000001850567c10 */ /* 0x000fe4000ff7e0ff */
[----:B------:R-:W-:Y:S02]  /*2b20*/  LEA.HI.X.SX32 R65, R70, R78, 0x1, P1 ;  /* 0x0000004e46417211 */ /* 0x000fe400008f0eff */
[----:B------:R-:W-:Y:S02]  /*2b30*/  LEA R52, P6, R57, R66, 0x1 ;  /* 0x0000004239347211 */ /* 0x000fe400078c08ff */
[----:B------:R-:W-:Y:S02]  /*2b40*/  LEA.HI.X.SX32 R88, R76, UR25, 0x1, P3 ;  /* 0x000000194c587c11 */ /* 0x000fe400098f0eff */
[----:B------:R-:W-:Y:S02]  /*2b50*/  LEA R82, P1, R3, R86, 0x1 ;  /* 0x0000005603527211 */ /* 0x000fe400078208ff */
[----:B------:R-:W-:-:S02]  /*2b60*/  LEA R56, P2, R63, R66, 0x1 ;  /* 0x000000423f387211 */ /* 0x000fc400078408ff */
[----:B------:R-:W-:Y:S02]  /*2b70*/  PRMT R81, RZ, 0x7610, R81 ;  /* 0x00007610ff517816 */ /* 0x000fe40000000051 */
[----:B------:R-:W-:Y:S02]  /*2b80*/  LEA.HI.X.SX32 R53, R57, R78, 0x1, P6 ;  /* 0x0000004e39357211 */ /* 0x000fe400030f0eff */
[----:B------:R-:W-:Y:S01]  /*2b90*/  LEA.HI.X.SX32 R83, R3, R88, 0x1, P1 ;  /* 0x0000005803537211 */ /* 0x000fe200008f0eff */
[----:B-1----:R-:W-:Y:S01]  /*2ba0*/  BAR.SYNC.DEFER_BLOCKING 0x0 ;  /* 0x0000000000007b1d */ /* 0x002fe20000010000 */
[-C--:B------:R-:W-:Y:S02]  /*2bb0*/  LEA R60, P4, R67, R66.reuse, 0x1 ;  /* 0x00000042433c7211 */ /* 0x080fe400078808ff */
[----:B------:R-:W-:Y:S02]  /*2bc0*/  LEA R62, P6, R68, R66, 0x1 ;  /* 0x00000042443e7211 */ /* 0x000fe400078c08ff */
[----:B------:R-:W-:-:S02]  /*2bd0*/  LEA.HI.X.SX32 R57, R63, R78, 0x1, P2 ;  /* 0x0000004e3f397211 */ /* 0x000fc400010f0eff */
[----:B------:R-:W-:Y:S01]  /*2be0*/  LEA R66, P2, R72, R66, 0x1 ;  /* 0x0000004248427211 */ /* 0x000fe200078408ff */
[----:B------:R-:W-:Y:S01]  /*2bf0*/  IMAD R89, R74, 0x2, R3 ;  /* 0x000000024a597824 */ /* 0x000fe200078e0203 */
[-C--:B------:R-:W-:Y:S02]  /*2c00*/  LEA.HI.X.SX32 R61, R67, R78.reuse, 0x1, P4 ;  /* 0x0000004e433d7211 */ /* 0x080fe400020f0eff */
[-C--:B------:R-:W-:Y:S02]  /*2c10*/  LEA.HI.X.SX32 R63, R68, R78.reuse, 0x1, P6 ;  /* 0x0000004e443f7211 */ /* 0x080fe400030f0eff */
[----:B------:R-:W-:Y:S02]  /*2c20*/  LEA.HI.X.SX32 R67, R72, R78, 0x1, P2 ;  /* 0x0000004e48437211 */ /* 0x000fe400010f0eff */
[C---:B------:R-:W-:Y:S02]  /*2c30*/  LOP3.LUT R77, R0.reuse, 0xa, RZ, 0xfc, !PT ;  /* 0x0000000a004d7812 */ /* 0x040fe400078efcff */
[----:B------:R-:W-:-:S02]  /*2c40*/  LOP3.LUT R78, R0, 0xc, RZ, 0xfc, !PT ;  /* 0x0000000c004e7812 */ /* 0x000fc400078efcff */
[----:B------:R-:W-:Y:S02]  /*2c50*/  PLOP3.LUT P1, PT, PT, PT, UP1, 0x80, 0x8 ;  /* 0x000000000008781c */ /* 0x000fe40003f2f018 */
[-C--:B------:R-:W-:Y:S01]  /*2c60*/  LEA R68, P3, R69, R86.reuse, 0x1 ;  /* 0x0000005645447211 */ /* 0x080fe200078608ff */
[----:B------:R1:W2:Y:S01]  /*2c70*/  @P0 LDG.E.U16 R81, desc[UR18][R82.64] ;  /* 0x0000001252510981 */ /* 0x0002a2000c1e1500 */
[----:B------:R-:W-:Y:S01]  /*2c80*/  PLOP3.LUT P0, PT, PT, PT, UP1, 0x80, 0x8 ;  /* 0x000000000008781c */ /* 0x000fe20003f0f018 */
[----:B------:R-:W-:Y:S01]  /*2c90*/  IMAD R91, R74, 0x2, R89 ;  /* 0x000000024a5b7824 */ /* 0x000fe200078e0259 */
[----:B------:R-:W-:Y:S02]  /*2ca0*/  LEA R70, P4, R71, R86, 0x1 ;  /* 0x0000005647467211 */ /* 0x000fe400078808ff */
[----:B------:R-:W-:Y:S01]  /*2cb0*/  LOP3.LUT R79, R0, 0xe, RZ, 0xfc, !PT ;  /* 0x0000000e004f7812 */ /* 0x000fe200078efcff */
[----:B------:R-:W-:Y:S01]  /*2cc0*/  IMAD R93, R74, 0x2, R91 ;  /* 0x000000024a5d7824 */ /* 0x000fe200078e025b */
[----:B------:R-:W-:-:S02]  /*2cd0*/  PLOP3.LUT P2, PT, PT, PT, UP1, 0x80, 0x8 ;  /* 0x000000000008781c */ /* 0x000fc40003f4f018 */
[----:B------:R-:W-:Y:S02]  /*2ce0*/  ISETP.LT.AND P0, PT, R77, UR8, P0 ;  /* 0x000000084d007c0c */ /* 0x000fe40008701270 */
[----:B------:R-:W-:Y:S02]  /*2cf0*/  ISETP.LT.AND P1, PT, R78, UR8, P1 ;  /* 0x000000084e007c0c */ /* 0x000fe40008f21270 */
[----:B------:R-:W-:Y:S02]  /*2d00*/  LEA.HI.X.SX32 R69, R69, R88, 0x1, P3 ;  /* 0x0000005845457211 */ /* 0x000fe400018f0eff */
[----:B------:R-:W-:Y:S02]  /*2d10*/  LEA R72, P3, R73, R86, 0x1 ;  /* 0x0000005649487211 */ /* 0x000fe400078608ff */
[----:B------:R-:W-:Y:S02]  /*2d20*/  LEA.HI.X.SX32 R71, R71, R88, 0x1, P4 ;  /* 0x0000005847477211 */ /* 0x000fe400020f0eff */
[----:B-1----:R-:W-:-:S02]  /*2d30*/  LEA R82, P4, R89, R86, 0x1 ;  /* 0x0000005659527211 */ /* 0x002fc400078808ff */
[----:B------:R-:W-:Y:S02]  /*2d40*/  ISETP.LT.AND P2, PT, R79, UR8, P2 ;  /* 0x000000084f007c0c */ /* 0x000fe40009741270 */
[----:B------:R-:W-:Y:S02]  /*2d50*/  LEA R84, P6, R91, R86, 0x1 ;  /* 0x000000565b547211 */ /* 0x000fe400078c08ff */
[-C--:B------:R-:W-:Y:S02]  /*2d60*/  LEA.HI.X.SX32 R73, R73, R88.reuse, 0x1, P3 ;  /* 0x0000005849497211 */ /* 0x080fe400018f0eff */
[----:B------:R-:W-:Y:S02]  /*2d70*/  PRMT R90, RZ, 0x7610, R90 ;  /* 0x00007610ff5a7816 */ /* 0x000fe4000000005a */
[----:B------:R-:W-:Y:S02]  /*2d80*/  LEA.HI.X.SX32 R83, R89, R88, 0x1, P4 ;  /* 0x0000005859537211 */ /* 0x000fe400020f0eff */
[----:B------:R-:W-:-:S02]  /*2d90*/  LEA R74, P3, R75, R86, 0x1 ;  /* 0x000000564b4a7211 */ /* 0x000fc400078608ff */
[----:B------:R-:W-:Y:S01]  /*2da0*/  LEA R86, P4, R93, R86, 0x1 ;  /* 0x000000565d567211 */ /* 0x000fe200078808ff */
[----:B------:R-:W3:Y:S01]  /*2db0*/  @P0 LDG.E.U16 R90, desc[UR18][R82.64] ;  /* 0x00000012525a0981 */ /* 0x000ee2000c1e1500 */
[----:B------:R-:W-:Y:S02]  /*2dc0*/  PRMT R101, RZ, 0x7610, R101 ;  /* 0x00007610ff657816 */ /* 0x000fe40000000065 */
[-C--:B------:R-:W-:Y:S02]  /*2dd0*/  LEA.HI.X.SX32 R85, R91, R88.reuse, 0x1, P6 ;  /* 0x000000585b557211 */ /* 0x080fe400030f0eff */
[----:B------:R-:W-:Y:S02]  /*2de0*/  PRMT R103, RZ, 0x7610, R103 ;  /* 0x00007610ff677816 */ /* 0x000fe40000000067 */
[----:B------:R-:W-:Y:S01]  /*2df0*/  LEA.HI.X.SX32 R87, R93, R88, 0x1, P4 ;  /* 0x000000585d577211 */ /* 0x000fe200020f0eff */
[----:B------:R1:W4:Y:S01]  /*2e00*/  @P1 LDG.E.U16 R101, desc[UR18][R84.64] ;  /* 0x0000001254651981 */ /* 0x000322000c1e1500 */
[----:B------:R-:W-:-:S02]  /*2e10*/  PLOP3.LUT P0, PT, PT, PT, UP1, 0x80, 0x8 ;  /* 0x000000000008781c */ /* 0x000fc40003f0f018 */
[----:B------:R-:W-:Y:S01]  /*2e20*/  LEA.HI.X.SX32 R75, R75, R88, 0x1, P3 ;  /* 0x000000584b4b7211 */ /* 0x000fe200018f0eff */
[----:B------:R5:W3:Y:S01]  /*2e30*/  @P2 LDG.E.U16 R103, desc[UR18][R86.64] ;  /* 0x0000001256672981 */ /* 0x000ae2000c1e1500 */
[C---:B------:R-:W-:Y:S02]  /*2e40*/  LOP3.LUT R98, R0.reuse, 0x2, RZ, 0xfc, !PT ;  /* 0x0000000200627812 */ /* 0x040fe400078efcff */
[----:B------:R-:W-:Y:S02]  /*2e50*/  PLOP3.LUT P1, PT, PT, PT, UP1, 0x80, 0x8 ;  /* 0x000000000008781c */ /* 0x000fe40003f2f018 */
[C---:B------:R-:W-:Y:S02]  /*2e60*/  LOP3.LUT R100, R0.reuse, 0x4, RZ, 0xfc, !PT ;  /* 0x0000000400647812 */ /* 0x040fe400078efcff */
[----:B------:R-:W-:Y:S02]  /*2e70*/  PLOP3.LUT P3, PT, PT, PT, UP1, 0x80, 0x8 ;  /* 0x000000000008781c */ /* 0x000fe40003f6f018 */
[----:B------:R-:W-:-:S02]  /*2e80*/  LOP3.LUT R102, R0, 0x6, RZ, 0xfc, !PT ;  /* 0x0000000600667812 */ /* 0x000fc400078efcff */
[----:B------:R-:W-:Y:S02]  /*2e90*/  PLOP3.LUT P4, PT, PT, PT, UP1, 0x80, 0x8 ;  /* 0x000000000008781c */ /* 0x000fe40003f8f018 */
[----:B------:R-:W-:Y:S02]  /*2ea0*/  PLOP3.LUT P2, PT, PT, PT, UP1, 0x80, 0x8 ;  /* 0x000000000008781c */ /* 0x000fe40003f4f018 */
[----:B------:R-:W-:Y:S02]  /*2eb0*/  ISETP.LT.AND P0, PT, R0, UR8, P0 ;  /* 0x0000000800007c0c */ /* 0x000fe40008701270 */
[----:B------:R-:W-:Y:S02]  /*2ec0*/  ISETP.LT.AND P1, PT, R98, UR8, P1 ;  /* 0x0000000862007c0c */ /* 0x000fe40008f21270 */
[----:B------:R-:W-:Y:S02]  /*2ed0*/  ISETP.LT.AND P3, PT, R100, UR8, P3 ;  /* 0x0000000864007c0c */ /* 0x000fe40009f61270 */
[----:B------:R-:W-:-:S02]  /*2ee0*/  ISETP.LT.AND P4, PT, R102, UR8, P4 ;  /* 0x0000000866007c0c */ /* 0x000fc4000a781270 */
[----:B------:R-:W-:Y:S02]  /*2ef0*/  ISETP.LT.AND P2, PT, R92, UR8, P2 ;  /* 0x000000085c007c0c */ /* 0x000fe40009741270 */
[----:B------:R-:W-:Y:S02]  /*2f00*/  PRMT R95, RZ, 0x7610, R95 ;  /* 0x00007610ff5f7816 */ /* 0x000fe4000000005f */
[----:B------:R-:W-:Y:S02]  /*2f10*/  PRMT R88, RZ, 0x7610, R88 ;  /* 0x00007610ff587816 */ /* 0x000fe40000000058 */
[----:B------:R-:W-:Y:S02]  /*2f20*/  PRMT R97, RZ, 0x7610, R97 ;  /* 0x00007610ff617816 */ /* 0x000fe40000000061 */
[----:B------:R-:W-:Y:S01]  /*2f30*/  PRMT R99, RZ, 0x7610, R99 ;  /* 0x00007610ff637816 */ /* 0x000fe20000000063 */
[----:B------:R-:W3:Y:S01]  /*2f40*/  @P0 LDG.E.U16 R95, desc[UR18][R68.64] ;  /* 0x00000012445f0981 */ /* 0x000ee2000c1e1500 */
[----:B------:R-:W-:-:S02]  /*2f50*/  PRMT R105, RZ, 0x7610, R105 ;  /* 0x00007610ff697816 */ /* 0x000fc40000000069 */
[----:B------:R-:W-:Y:S01]  /*2f60*/  PRMT R107, RZ, 0x7610, R107 ;  /* 0x00007610ff6b7816 */ /* 0x000fe2000000006b */
[----:B------:R-:W4:Y:S01]  /*2f70*/  @P1 LDG.E.U16 R88, desc[UR18][R70.64] ;  /* 0x0000001246581981 */ /* 0x000f22000c1e1500 */
[----:B------:R-:W-:Y:S02]  /*2f80*/  PRMT R109, RZ, 0x7610, R109 ;  /* 0x00007610ff6d7816 */ /* 0x000fe4000000006d */
[----:B------:R-:W-:Y:S01]  /*2f90*/  PRMT R111, RZ, 0x7610, R111 ;  /* 0x00007610ff6f7816 */ /* 0x000fe2000000006f */
[----:B------:R-:W4:Y:S01]  /*2fa0*/  @P3 LDG.E.U16 R97, desc[UR18][R72.64] ;  /* 0x0000001248613981 */ /* 0x000f22000c1e1500 */
[----:B------:R-:W-:Y:S02]  /*2fb0*/  PRMT R113, RZ, 0x7610, R113 ;  /* 0x00007610ff717816 */ /* 0x000fe40000000071 */
[----:B-1----:R-:W-:Y:S01]  /*2fc0*/  PRMT R85, RZ, 0x7610, R85 ;  /* 0x00007610ff557816 */ /* 0x002fe20000000055 */
[----:B------:R-:W4:Y:S01]  /*2fd0*/  @P4 LDG.E.U16 R99, desc[UR18][R74.64] ;  /* 0x000000124a634981 */ /* 0x000f22000c1e1500 */
[----:B-----5:R-:W-:-:S02]  /*2fe0*/  PRMT R87, RZ, 0x7610, R87 ;  /* 0x00007610ff577816 */ /* 0x020fc40000000057 */
[----:B------:R-:W-:Y:S01]  /*2ff0*/  PRMT R115, RZ, 0x7610, R115 ;  /* 0x00007610ff737816 */ /* 0x000fe20000000073 */
[----:B------:R-:W5:Y:S01]  /*3000*/  @P2 LDG.E.U16 R105, desc[UR18][R4.64] ;  /* 0x0000001204692981 */ /* 0x000f62000c1e1500 */
[----:B------:R-:W-:Y:S02]  /*3010*/  PRMT R117, RZ, 0x7610, R117 ;  /* 0x00007610ff757816 */ /* 0x000fe40000000075 */
[----:B------:R-:W-:Y:S01]  /*3020*/  PRMT R119, RZ, 0x7610, R119 ;  /* 0x00007610ff777816 */ /* 0x000fe20000000077 */
[----:B------:R-:W5:Y:S01]  /*3030*/  @P2 LDG.E.U16 R107, desc[UR18][R14.64] ;  /* 0x000000120e6b2981 */ /* 0x000f62000c1e1500 */
[----:B------:R-:W-:Y:S02]  /*3040*/  PRMT R121, RZ, 0x7610, R121 ;  /* 0x00007610ff797816 */ /* 0x000fe40000000079 */
[----:B------:R-:W-:Y:S01]  /*3050*/  PRMT R123, RZ, 0x7610, R123 ;  /* 0x00007610ff7b7816 */ /* 0x000fe2000000007b */
[----:B------:R-:W5:Y:S01]  /*3060*/  @P2 LDG.E.U16 R109, desc[UR18][R12.64] ;  /* 0x000000120c6d2981 */ /* 0x000f62000c1e1500 */
[----:B------:R-:W-:-:S02]  /*3070*/  PRMT R125, RZ, 0x7610, R125 ;  /* 0x00007610ff7d7816 */ /* 0x000fc4000000007d */
        /* <DEDUP_REMOVED lines=28> */
[----:B------:R-:W5:Y:S04]  /*3240*/  @P2 LDG.E.U16 R125, desc[UR18][R28.64] ;  /* 0x000000121c7d2981 */ /* 0x000f68000c1e1500 */
        /* <DEDUP_REMOVED lines=18> */
[----:B------:R-:W5:Y:S01]  /*3370*/  @P2 LDG.E.U16 R96, desc[UR18][R66.64] ;  /* 0x0000001242602981 */ /* 0x000f62000c1e1500 */
[----:B------:R-:W-:-:S02]  /*3380*/  SHF.R.S32.HI R83, RZ, 0x1f, R76 ;  /* 0x0000001fff537819 */ /* 0x000fc4000001144c */
[----:B------:R-:W-:Y:S02]  /*3390*/  SHF.R.S32.HI R82, RZ, 0x6, R143 ;  /* 0x00000006ff527819 */ /* 0x000fe4000001148f */
[----:B------:R-:W-:Y:S01]  /*33a0*/  SHF.L.U64.HI R110, R76, 0x1, R83 ;  /* 0x000000014c6e7819 */ /* 0x000fe20000010253 */
[----:B------:R-:W-:Y:S01]  /*33b0*/  IMAD.SHL.U32 R83, R2, 0x2, RZ ;  /* 0x0000000202537824 */ /* 0x000fe200078e00ff */
[----:B------:R-:W-:Y:S02]  /*33c0*/  SHF.R.S32.HI R76, RZ, 0x1f, R3 ;  /* 0x0000001fff4c7819 */ /* 0x000fe40000011403 */
[----:B------:R-:W-:Y:S01]  /*33d0*/  LEA R106, P0, R3, R80, 0x1 ;  /* 0x00000050036a7211 */ /* 0x000fe200078008ff */
[----:B0-----:R-:W-:-:S04]  /*33e0*/  @!UP2 UIADD3 UR4, UPT, UPT, -UR14, 0x100000, URZ ;  /* 0x001000000e04a890 */ /* 0x001fc8000fffe1ff */
[----:B------:R-:W-:Y:S02]  /*33f0*/  @!UP2 USHF.L.U32 UR5, UR4, 0xb, URZ ;  /* 0x0000000b0405a899 */ /* 0x000fe400080006ff */
[----:B------:R-:W-:Y:S01]  /*3400*/  @!UP2 USHF.L.U32 UR4, UR4, 0x1, URZ ;  /* 0x000000010404a899 */ /* 0x000fe200080006ff */
[----:B------:R-:W-:Y:S02]  /*3410*/  SGXT R2, R82, 0x1 ;  /* 0x000000015202781a */ /* 0x000fe40000000200 */
[----:B------:R-:W-:Y:S02]  /*3420*/  LEA.HI.X R108, R3, R110, R76, 0x1, P0 ;  /* 0x0000006e036c7211 */ /* 0x000fe400000f0c4c */
[----:B------:R-:W-:Y:S02]  /*3430*/  LOP3.LUT R2, R83, 0x90, R2, 0x78, !PT ;  /* 0x0000009053027812 */ /* 0x000fe400078e7802 */
[----:B------:R-:W-:Y:S02]  /*3440*/  SHF.R.S32.HI R76, RZ, 0x1f, R89 ;  /* 0x0000001fff4c7819 */ /* 0x000fe40000011459 */
[----:B------:R-:W-:Y:S01]  /*3450*/  LEA R104, P0, R89, R80, 0x1 ;  /* 0x0000005059687211 */ /* 0x000fe200078008ff */
[----:B------:R-:W-:Y:S01]  /*3460*/  VOTEU.ALL UP1, P5 ;  /* 0x0000000000ff7886 */ /* 0x000fe20002820000 */
[----:B------:R-:W-:-:S02]  /*3470*/  LOP3.LUT R3, R2, 0x20, RZ, 0x3c, !PT ;  /* 0x0000002002037812 */ /* 0x000fc400078e3cff */
[----:B------:R-:W-:Y:S02]  /*3480*/  LEA.HI.X R89, R89, R110, R76, 0x1, P0 ;  /* 0x0000006e59597211 */ /* 0x000fe400000f0c4c */
[-C--:B------:R-:W-:Y:S01]  /*3490*/  LEA R86, P1, R91, R80.reuse, 0x1 ;  /* 0x000000505b567211 */ /* 0x080fe200078208ff */
[----:B------:R0:W1:Y:S01]  /*34a0*/  @!UP1 SYNCS.EXCH.64 URZ, [UR12+0x5008], UR4 ;  /* 0x005008040cff95b2 */ /* 0x0000620008000100 */
[----:B------:R-:W-:Y:S02]  /*34b0*/  LEA R83, P2, R93, R80, 0x1 ;  /* 0x000000505d537211 */ /* 0x000fe400078408ff */
[C---:B------:R-:W-:Y:S02]  /*34c0*/  LOP3.LUT R76, R2.reuse, 0x40, RZ, 0x3c, !PT ;  /* 0x00000040024c7812 */ /* 0x040fe400078e3cff */
[----:B------:R-:W-:Y:S01]  /*34d0*/  LOP3.LUT R80, R2, 0x60, RZ, 0x3c, !PT ;  /* 0x0000006002507812 */ /* 0x000fe200078e3cff */
[----:B0-----:R-:W-:-:S04]  /*34e0*/  USHF.R.S32.HI UR4, URZ, 0x1f, UR22 ;  /* 0x0000001fff047899 */ /* 0x001fc80008011416 */
[----:B------:R-:W-:-:S04]  /*34f0*/  ULEA.HI UR4, UR4, UR22, URZ, 0x4 ;  /* 0x0000001604047291 */ /* 0x000fc8000f8f20ff */
[----:B------:R-:W-:-:S04]  /*3500*/  USHF.R.S32.HI UR4, URZ, 0x4, UR4 ;  /* 0x00000004ff047899 */ /* 0x000fc80008011404 */
[----:B------:R-:W-:Y:S01]  /*3510*/  UISETP.LT.AND UP1, UPT, UR4, 0x1, UPT ;  /* 0x000000010400788c */ /* 0x000fe2000bf21270 */
[----:B--2---:R-:W-:Y:S03]  /*3520*/  STS.U16 [R2+UR12+0x4400], R81 ;  /* 0x0044005102007988 */ /* 0x004fe6000800040c */
[----:B------:R-:W-:Y:S02]  /*3530*/  USEL UR4, UR4, 0x1, !UP1 ;  /* 0x0000000104047887 */ /* 0x000fe4000c800000 */
[----:B------:R-:W-:Y:S01]  /*3540*/  UISETP.NE.U32.AND UP1, UPT, UR15, URZ, UPT ;  /* 0x000000ff0f00728c */ /* 0x000fe2000bf25070 */
[----:B------:R-:W-:Y:S02]  /*3550*/  SHF.R.S32.HI R82, RZ, 0x1f, R91 ;  /* 0x0000001fff527819 */ /* 0x000fe4000001145b */
[----:B------:R-:W-:Y:S01]  /*3560*/  SHF.R.S32.HI R84, RZ, 0x1f, R93 ;  /* 0x0000001fff547819 */ /* 0x000fe2000001145d */
[----:B------:R-:W-:Y:S01]  /*3570*/  UISETP.LT.OR UP2, UPT, UR22, 0x10, UP1 ;  /* 0x000000101600788c */ /* 0x000fe20008f41670 */
[----:B------:R-:W-:-:S02]  /*3580*/  LEA.HI.X R91, R91, R110, R82, 0x1, P1 ;  /* 0x0000006e5b5b7211 */ /* 0x000fc400008f0c52 */
[----:B------:R-:W-:Y:S02]  /*3590*/  LEA.HI.X R93, R93, R110, R84, 0x1, P2 ;  /* 0x0000006e5d5d7211 */ /* 0x000fe400010f0c54 */
[----:B------:R-:W-:Y:S02]  /*35a0*/  IADD3 R84, P1, PT, R104, UR24, RZ ;  /* 0x0000001868547c10 */ /* 0x000fe4000ff3e0ff */
[----:B------:R-:W-:Y:S02]  /*35b0*/  IADD3 R82, P0, PT, R106, UR24, RZ ;  /* 0x000000186a527c10 */ /* 0x000fe4000ff1e0ff */
[----:B------:R-:W-:Y:S01]  /*35c0*/  IADD3 R86, P2, PT, R86, UR24, RZ ;  /* 0x0000001856567c10 */ /* 0x000fe2000ff5e0ff */
[----:B------:R-:W-:Y:S02]  /*35d0*/  UIADD3 UR9, UPT, UPT, UR4, -0x1, URZ ;  /* 0xffffffff04097890 */ /* 0x000fe4000fffe0ff */
[----:B------:R-:W-:Y:S02]  /*35e0*/  USHF.L.U32 UR20, UR11, 0x4, URZ ;  /* 0x000000040b147899 */ /* 0x000fe400080006ff */
[----:B------:R-:W-:-:S02]  /*35f0*/  USHF.L.U32 UR17, UR10, 0x4, URZ ;  /* 0x000000040a117899 */ /* 0x000fc400080006ff */
[----:B------:R-:W-:Y:S01]  /*3600*/  UISETP.NE.U32.AND UP3, UPT, UR9, URZ, UPT ;  /* 0x000000ff0900728c */ /* 0x000fe2000bf65070 */
[----:B------:R-:W-:Y:S01]  /*3610*/  UMOV UR6, URZ ;  /* 0x000000ff00067c82 */ /* 0x000fe20008000000 */
[----:B---3--:R-:W-:Y:S04]  /*3620*/  STS.U16 [R2+UR12+0x4000], R95 ;  /* 0x0040005f02007988 */ /* 0x008fe8000800040c */
[----:B------:R-:W-:Y:S04]  /*3630*/  STS.U16 [R3+UR12+0x4500], R90 ;  /* 0x0045005a03007988 */ /* 0x000fe8000800040c */
[----:B----4-:R0:W-:Y:S04]  /*3640*/  STS.U16 [R3+UR12+0x4100], R88 ;  /* 0x0041005803007988 */ /* 0x0101e8000800040c */
[----:B------:R-:W-:Y:S04]  /*3650*/  STS.U16 [R76+UR12+0x4600], R101 ;  /* 0x004600654c007988 */ /* 0x000fe8000800040c */
[----:B------:R-:W-:Y:S04]  /*3660*/  STS.U16 [R76+UR12+0x4200], R97 ;  /* 0x004200614c007988 */ /* 0x000fe8000800040c */
[----:B------:R-:W-:Y:S04]  /*3670*/  STS.U16 [R80+UR12+0x4700], R103 ;  /* 0x0047006750007988 */ /* 0x000fe8000800040c */
[----:B------:R-:W-:Y:S04]  /*3680*/  STS.U16 [R80+UR12+0x4300], R99 ;  /* 0x0043006350007988 */ /* 0x000fe8000800040c */
[----:B-----5:R-:W-:Y:S04]  /*3690*/  STS.U16 [R2+UR12], R105 ;  /* 0x0000006902007988 */ /* 0x020fe8000800040c */
[----:B------:R-:W-:Y:S04]  /*36a0*/  STS.U16 [R2+UR12+0x100], R107 ;  /* 0x0001006b02007988 */ /* 0x000fe8000800040c */
[----:B------:R-:W-:Y:S04]  /*36b0*/  STS.U16 [R2+UR12+0x200], R109 ;  /* 0x0002006d02007988 */ /* 0x000fe8000800040c */
[----:B------:R-:W-:Y:S04]  /*36c0*/  STS.U16 [R2+UR12+0x300], R111 ;  /* 0x0003006f02007988 */ /* 0x000fe8000800040c */
[----:B------:R-:W-:Y:S04]  /*36d0*/  STS.U16 [R2+UR12+0x400], R113 ;  /* 0x0004007102007988 */ /* 0x000fe8000800040c */
[----:B------:R2:W-:Y:S04]  /*36e0*/  STS.U16 [R2+UR12+0x500], R85 ;  /* 0x0005005502007988 */ /* 0x0005e8000800040c */
        /* <DEDUP_REMOVED lines=25> */
[----:B------:R4:W-:Y:S01]  /*3880*/  STS.U16 [R2+UR12+0x1f00], R96 ;  /* 0x001f006002007988 */ /* 0x0009e2000800040c */
[----:B-1----:R1:W-:Y:S06]  /*3890*/  MEMBAR.ALL.CTA ;  /* 0x0000000000007992 */ /* 0x0023ec0000008000 */
[----:B-1----:R-:W1:Y:S02]  /*38a0*/  FENCE.VIEW.ASYNC.S ;  /* 0x00000000000073c6 */ /* 0x002e640000000000 */
[----:B-1----:R-:W-:Y:S01]  /*38b0*/  BAR.SYNC.DEFER_BLOCKING 0x0 ;  /* 0x0000000000007b1d */ /* 0x002fe20000010000 */
[----:B0-----:R-:W-:-:S02]  /*38c0*/  IADD3 R88, P3, PT, R83, UR24, RZ ;  /* 0x0000001853587c10 */ /* 0x001fc4000ff7e0ff */
[----:B--2---:R-:W-:Y:S02]  /*38d0*/  IADD3.X R85, PT, PT, R89, UR25, RZ, P1, !PT ;  /* 0x0000001959557c10 */ /* 0x004fe40008ffe4ff */
[----:B------:R-:W-:Y:S02]  /*38e0*/  IADD3.X R83, PT, PT, R108, UR25, RZ, P0, !PT ;  /* 0x000000196c537c10 */ /* 0x000fe400087fe4ff */
[----:B---3--:R-:W-:Y:S02]  /*38f0*/  IADD3.X R87, PT, PT, R91, UR25, RZ, P2, !PT ;  /* 0x000000195b577c10 */ /* 0x008fe400097fe4ff */
[----:B------:R-:W-:Y:S01]  /*3900*/  IADD3.X R89, PT, PT, R93, UR25, RZ, P3, !PT ;  /* 0x000000195d597c10 */ /* 0x000fe20009ffe4ff */
[----:B----4-:R-:W-:Y:S06]  /*3910*/  BRA.U UP2, `(.L_x_6) ;  /* 0x00000001023c7547 */ /* 0x010fec000b800000 */
[----:B------:R-:W-:Y:S02]  /*3920*/  UIADD3 UR4, UPT, UPT, UR12, 0x4000, URZ ;  /* 0x000040000c047890 */ /* 0x000fe4000fffe0ff */
[----:B------:R-:W-:Y:S02]  /*3930*/  USHF.R.U32.HI UR14, URZ, 0x4, UR12 ;  /* 0x00000004ff0e7899 */ /* 0x000fe4000801160c */
[----:B------:R-:W-:Y:S02]  /*3940*/  USHF.R.U32.HI UR4, URZ, 0x4, UR4 ;  /* 0x00000004ff047899 */ /* 0x000fe40008011604 */
[----:B------:R-:W-:Y:S02]  /*3950*/  USGXT.U32 UR14, UR14, 0xe ;  /* 0x0000000e0e0e789a */ /* 0x000fe40008000000 */
[----:B------:R-:W-:Y:S01]  /*3960*/  USGXT.U32 UR10, UR4, 0xe ;  /* 0x0000000e040a789a */ /* 0x000fe20008000000 */
[----:B------:R-:W-:Y:S02]  /*3970*/  UMOV UR5, URZ ;  /* 0x000000ff00057c82 */ /* 0x000fe40008000000 */
[----:B------:R-:W-:Y:S01]  /*3980*/  UMOV UR4, UR7 ;  /* 0x0000000700047c82 */ /* 0x000fe20008000000 */
[----:B------:R-:W-:Y:S01]  /*3990*/  UMOV UR24, 0x0 ;  /* 0x0000000000187882 */ /* 0x000fe20000000000 */
[----:B------:R-:W-:Y:S01]  /*39a0*/  UMOV UR25, 0x4408490 ;  /* 0x0440849000197882 */ /* 0x000fe20000000000 */
[----:B------:R-:W-:Y:S01]  /*39b0*/  UMOV UR15, 0xc0004010 ;  /* 0xc0004010000f7882 */ /* 0x000fe20000000000 */
[----:B------:R-:W-:Y:S01]  /*39c0*/  UMOV UR11, 0x40004040 ;  /* 0x40004040000b7882 */ /* 0x000fe20000000000 */
[----:B------:R-:W-:Y:S01]  /*39d0*/  UMOV UR4, UR4 ;  /* 0x0000000400047c82 */ /* 0x000fe20008000000 */
[----:B------:R0:W-:Y:S01]  /*39e0*/  UTCHMMA gdesc[UR10], gdesc[UR14], tmem[UR21], tmem[UR24], idesc[UR25], !UPT ;  /* 0x00ff180e0a0075ea */ /* 0x0001e2000f800015 */
[----:B------:R0:W-:Y:S01]  /*39f0*/  UTCBAR [UR4], URZ ;  /* 0x000000ff040073e9 */ /* 0x0001e200080000ff */
[----:B------:R-:W-:-:S02]  /*3a00*/  NOP ;  /* 0x0000000000007918 */ /* 0x000fc40000000000 */
.L_x_6:
[----:B------:R-:W-:Y:S05]  /*3a10*/  BRA.U !UP3, `(.L_x_7) ;  /* 0x0000000d0b547547 */ /* 0x000fea000b800000 */
[----:B0-----:R-:W-:Y:S02]  /*3a20*/  UIADD3 UR4, UPT, UPT, UR12, 0x4800, URZ ;  /* 0x000048000c047890 */ /* 0x001fe4000fffe0ff */
[----:B------:R-:W-:Y:S02]  /*3a30*/  UIADD3 UR5, UPT, UPT, UR12, 0x2000, URZ ;  /* 0x000020000c057890 */ /* 0x000fe4000fffe0ff */
[----:B------:R-:W-:Y:S02]  /*3a40*/  USHF.R.U32.HI UR4, URZ, 0x4, UR4 ;  /* 0x00000004ff047899 */ /* 0x000fe40008011604 */
[----:B------:R-:W-:Y:S02]  /*3a50*/  USHF.R.U32.HI UR5, URZ, 0x4, UR5 ;  /* 0x00000004ff057899 */ /* 0x000fe40008011605 */
[----:B------:R-:W-:Y:S02]  /*3a60*/  UIADD3 UR14, UPT, UPT, UR8, -0x10, URZ ;  /* 0xfffffff0080e7890 */ /* 0x000fe4000fffe0ff */
[----:B------:R-:W-:-:S02]  /*3a70*/  USGXT.U32 UR8, UR4, 0xe ;  /* 0x0000000e0408789a */ /* 0x000fc40008000000 */
[----:B------:R-:W-:Y:S01]  /*3a80*/  USGXT.U32 UR10, UR5, 0xe ;  /* 0x0000000e050a789a */ /* 0x000fe20008000000 */
[----:B------:R-:W-:Y:S02]  /*3a90*/  UMOV UR15, 0x1 ;  /* 0x00000001000f7882 */ /* 0x000fe40000000000 */
[----:B------:R-:W-:Y:S01]  /*3aa0*/  UMOV UR5, UR9 ;  /* 0x0000000900057c82 */ /* 0x000fe20008000000 */
[----:B------:R-:W-:-:S08]  /*3ab0*/  UMOV UR4, URZ ;  /* 0x000000ff00047c82 */ /* 0x000fd00008000000 */
.L_x_10:
[----:B------:R-:W-:Y:S01]  /*3ac0*/  USHF.L.U32 UR6, UR6, 0x1f, URZ ;  /* 0x0000001f06067899 */ /* 0x000fe200080006ff */
[----:B0-----:R-:W-:Y:S01]  /*3ad0*/  IMAD.U32 R81, RZ, RZ, UR20 ;  /* 0x00000014ff517e24 */ /* 0x001fe2000f8e00ff */
[----:B------:R-:W-:Y:S01]  /*3ae0*/  ISETP.GE.AND P6, PT, R0, UR14, PT ;  /* 0x0000000e00007c0c */ /* 0x000fe2000bfc6270 */
[----:B------:R-:W-:Y:S01]  /*3af0*/  IMAD.U32 R91, RZ, RZ, UR17 ;  /* 0x00000011ff5b7e24 */ /* 0x000fe2000f8e00ff */
[----:B------:R-:W-:Y:S01]  /*3b00*/  ISETP.GE.AND P0, PT, R98, UR14, PT ;  /* 0x0000000e62007c0c */ /* 0x000fe2000bf06270 */
[----:B------:R-:W-:Y:S01]  /*3b10*/  IMAD.WIDE R66, R81, 0x2, R66 ;  /* 0x0000000251427825 */ /* 0x000fe200078e0242 */
[----:B------:R-:W-:-:S03]  /*3b20*/  ISETP.GE.AND P1, PT, R100, UR14, PT ;  /* 0x0000000e64007c0c */ /* 0x000fc6000bf26270 */
[----:B------:R-:W-:Y:S02]  /*3b30*/  IMAD.U32 R90, RZ, RZ, UR6 ;  /* 0x00000006ff5a7e24 */ /* 0x000fe4000f8e00ff */
[C---:B------:R-:W-:Y:S02]  /*3b40*/  IMAD.WIDE R64, R81.reuse, 0x2, R64 ;  /* 0x0000000251407825 */ /* 0x040fe400078e0240 */
[----:B------:R-:W0:Y:S02]  /*3b50*/  SYNCS.PHASECHK.TRANS64.TRYWAIT P2, [UR16], R90 ;  /* 0x0000005aff0075a7 */ /* 0x000e240008041110 */
[----:B------:R-:W-:-:S04]  /*3b60*/  IMAD.WIDE R62, R81, 0x2, R62 ;  /* 0x00000002513e7825 */ /* 0x000fc800078e023e */
        /* <DEDUP_REMOVED lines=36> */
[----:B------:R-:W-:Y:S01]  /*3db0*/  IMAD.WIDE R68, R91, 0x2, R68 ;  /* 0x000000025b447825 */ /* 0x000fe200078e0244 */
[----:B0-----:R-:W-:Y:S06]  /*3dc0*/  @!P2 BRA `(.L_x_8) ;  /* 0x000000500004a947 */ /* 0x001fec0003800000 */
.L_x_16:
[----:B------:R-:W-:Y:S02]  /*3dd0*/  PRMT R81, RZ, 0x7610, R81 ;  /* 0x00007610ff517816 */ /* 0x000fe40000000051 */
[----:B------:R-:W-:Y:S02]  /*3de0*/  PRMT R90, RZ, 0x7610, R90 ;  /* 0x00007610ff5a7816 */ /* 0x000fe4000000005a */
[----:B------:R-:W-:Y:S02]  /*3df0*/  ISETP.GE.AND P2, PT, R102, UR14, PT ;  /* 0x0000000e66007c0c */ /* 0x000fe4000bf46270 */
[----:B------:R-:W2:Y:S01]  /*3e00*/  @!P6 LDG.E.U16 R81, desc[UR18][R68.64] ;  /* 0x000000124451e981 */ /* 0x000ea2000c1e1500 */
[----:B------:R-:W-:Y:S02]  /*3e10*/  ISETP.GE.AND P3, PT, R94, UR14, PT ;  /* 0x0000000e5e007c0c */ /* 0x000fe4000bf66270 */
[----:B------:R-:W-:Y:S01]  /*3e20*/  ISETP.GE.AND P4, PT, R77, UR14, PT ;  /* 0x0000000e4d007c0c */ /* 0x000fe2000bf86270 */
[----:B------:R-:W3:Y:S01]  /*3e30*/  @!P0 LDG.E.U16 R90, desc[UR18][R70.64] ;  /* 0x00000012465a8981 */ /* 0x000ee2000c1e1500 */
[----:B------:R-:W-:-:S02]  /*3e40*/  ISETP.GE.AND P6, PT, R78, UR14, PT ;  /* 0x0000000e4e007c0c */ /* 0x000fc4000bfc6270 */
[----:B------:R-:W-:Y:S02]  /*3e50*/  ISETP.GE.AND P0, PT, R79, UR14, PT ;  /* 0x0000000e4f007c0c */ /* 0x000fe4000bf06270 */
[----:B------:R-:W-:Y:S02]  /*3e60*/  PRMT R91, RZ, 0x7610, R91 ;  /* 0x00007610ff5b7816 */ /* 0x000fe4000000005b */
[----:B------:R-:W-:Y:S02]  /*3e70*/  PRMT R93, RZ, 0x7610, R93 ;  /* 0x00007610ff5d7816 */ /* 0x000fe4000000005d */
[----:B------:R-:W-:Y:S02]  /*3e80*/  PRMT R95, RZ, 0x7610, R95 ;  /* 0x00007610ff5f7816 */ /* 0x000fe4000000005f */
[----:B------:R-:W-:Y:S01]  /*3e90*/  PRMT R96, RZ, 0x7610, R96 ;  /* 0x00007610ff607816 */ /* 0x000fe20000000060 */
[----:B------:R-:W4:Y:S01]  /*3ea0*/  @!P1 LDG.E.U16 R91, desc[UR18][R72.64] ;  /* 0x00000012485b9981 */ /* 0x000f22000c1e1500 */
[----:B------:R-:W-:-:S02]  /*3eb0*/  PRMT R97, RZ, 0x7610, R97 ;  /* 0x00007610ff617816 */ /* 0x000fc40000000061 */
[----:B------:R-:W-:Y:S01]  /*3ec0*/  PRMT R99, RZ, 0x7610, R99 ;  /* 0x00007610ff637816 */ /* 0x000fe20000000063 */
[----:B------:R-:W5:Y:S04]  /*3ed0*/  @!P3 LDG.E.U16 R95, desc[UR18][R82.64] ;  /* 0x00000012525fb981 */ /* 0x000f68000c1e1500 */
[----:B------:R-:W3:Y:S04]  /*3ee0*/  @!P4 LDG.E.U16 R96, desc[UR18][R84.64] ;  /* 0x000000125460c981 */ /* 0x000ee8000c1e1500 */
[----:B------:R-:W4:Y:S04]  /*3ef0*/  @!P2 LDG.E.U16 R93, desc[UR18][R74.64] ;  /* 0x000000124a5da981 */ /* 0x000f28000c1e1500 */
[----:B------:R-:W4:Y:S04]  /*3f00*/  @!P6 LDG.E.U16 R97, desc[UR18][R86.64] ;  /* 0x000000125661e981 */ /* 0x000f28000c1e1500 */
[----:B------:R-:W4:Y:S01]  /*3f10*/  @!P0 LDG.E.U16 R99, desc[UR18][R88.64] ;  /* 0x0000001258638981 */ /* 0x000f22000c1e1500 */
[----:B------:R-:W-:Y:S01]  /*3f20*/  BAR.SYNC.DEFER_BLOCKING 0x0 ;  /* 0x0000000000007b1d */ /* 0x000fe20000010000 */
[----:B------:R-:W-:-:S02]  /*3f30*/  ISETP.GE.AND P1, PT, R92, UR14, PT ;  /* 0x0000000e5c007c0c */ /* 0x000fc4000bf26270 */
[----:B------:R-:W-:Y:S02]  /*3f40*/  PRMT R101, RZ, 0x7610, R101 ;  /* 0x00007610ff657816 */ /* 0x000fe40000000065 */
[----:B------:R-:W-:Y:S02]  /*3f50*/  PRMT R103, RZ, 0x7610, R103 ;  /* 0x00007610ff677816 */ /* 0x000fe40000000067 */
[----:B------:R-:W-:Y:S02]  /*3f60*/  PRMT R105, RZ, 0x7610, R105 ;  /* 0x00007610ff697816 */ /* 0x000fe40000000069 */
[----:B------:R-:W-:Y:S02]  /*3f70*/  PRMT R107, RZ, 0x7610, R107 ;  /* 0x00007610ff6b7816 */ /* 0x000fe4000000006b */
[----:B------:R-:W-:Y:S02]  /*3f80*/  PRMT R109, RZ, 0x7610, R109 ;  /* 0x00007610ff6d7816 */ /* 0x000fe4000000006d */
[----:B------:R-:W-:-:S02]  /*3f90*/  PRMT R111, RZ, 0x7610, R111 ;  /* 0x00007610ff6f7816 */ /* 0x000fc4000000006f */
[----:B------:R-:W-:Y:S02]  /*3fa0*/  PRMT R113, RZ, 0x7610, R113 ;  /* 0x00007610ff717816 */ /* 0x000fe40000000071 */
[----:B------:R-:W-:Y:S02]  /*3fb0*/  PRMT R115, RZ, 0x7610, R115 ;  /* 0x00007610ff737816 */ /* 0x000fe40000000073 */
[----:B------:R-:W-:Y:S02]  /*3fc0*/  PRMT R117, RZ, 0x7610, R117 ;  /* 0x00007610ff757816 */ /* 0x000fe40000000075 */
[----:B------:R-:W-:Y:S02]  /*3fd0*/  PRMT R119, RZ, 0x7610, R119 ;  /* 0x00007610ff777816 */ /* 0x000fe40000000077 */
[----:B------:R-:W-:Y:S01]  /*3fe0*/  PRMT R121, RZ, 0x7610, R121 ;  /* 0x00007610ff797816 */ /* 0x000fe20000000079 */
[----:B------:R-:W4:Y:S01]  /*3ff0*/  @!P1 LDG.E.U16 R101, desc[UR18][R4.64] ;  /* 0x0000001204659981 */ /* 0x000f22000c1e1500 */
[----:B------:R-:W-:-:S02]  /*4000*/  PRMT R123, RZ, 0x7610, R123 ;  /* 0x00007610ff7b7816 */ /* 0x000fc4000000007b */
[----:B------:R-:W-:Y:S01]  /*4010*/  PRMT R125, RZ, 0x7610, R125 ;  /* 0x00007610ff7d7816 */ /* 0x000fe2000000007d */
[----:B------:R-:W4:Y:S01]  /*4020*/  @!P1 LDG.E.U16 R103, desc[UR18][R14.64] ;  /* 0x000000120e679981 */ /* 0x000f22000c1e1500 */
[----:B------:R-:W-:Y:S02]  /*4030*/  PRMT R127, RZ, 0x7610, R127 ;  /* 0x00007610ff7f7816 */ /* 0x000fe4000000007f */
[----:B------:R-:W-:Y:S01]  /*4040*/  PRMT R129, RZ, 0x7610, R129 ;  /* 0x00007610ff817816 */ /* 0x000fe20000000081 */
[----:B------:R-:W4:Y:S01]  /*4050*/  @!P1 LDG.E.U16 R105, desc[UR18][R12.64] ;  /* 0x000000120c699981 */ /* 0x000f22000c1e1500 */
        /* <DEDUP_REMOVED lines=24> */
[----:B------:R-:W-:-:S03]  /*41e0*/  PRMT R104, RZ, 0x7610, R104 ;  /* 0x00007610ff687816 */ /* 0x000fc60000000068 */
[----:B------:R-:W4:Y:S04]  /*41f0*/  @!P1 LDG.E.U16 R123, desc[UR18][R26.64] ;  /* 0x000000121a7b9981 */ /* 0x000f28000c1e1500 */
        /* <DEDUP_REMOVED lines=19> */
[----:B------:R-:W4:Y:S01]  /*4330*/  @!P1 LDG.E.U16 R104, desc[UR18][R66.64] ;  /* 0x0000001242689981 */ /* 0x000f22000c1e1500 */
[----:B------:R-:W-:-:S04]  /*4340*/  ULEA UR16, UR15, UR12, 0x3 ;  /* 0x0000000c0f107291 */ /* 0x000fc8000f8e18ff */
[----:B------:R-:W-:Y:S01]  /*4350*/  UIADD3 UR16, UPT, UPT, UR16, 0x5000, URZ ;  /* 0x0000500010107890 */ /* 0x000fe2000fffe0ff */
[----:B--2---:R0:W-:Y:S04]  /*4360*/  STS.U16 [R2+UR12+0x4800], R81 ;  /* 0x0048005102007988 */ /* 0x0041e8000800040c */
[----:B-----5:R0:W-:Y:S04]  /*4370*/  STS.U16 [R2+UR12+0x4c00], R95 ;  /* 0x004c005f02007988 */ /* 0x0201e8000800040c */
[----:B---3--:R0:W-:Y:S04]  /*4380*/  STS.U16 [R3+UR12+0x4900], R90 ;  /* 0x0049005a03007988 */ /* 0x0081e8000800040c */
[----:B------:R0:W-:Y:S04]  /*4390*/  STS.U16 [R3+UR12+0x4d00], R96 ;  /* 0x004d006003007988 */ /* 0x0001e8000800040c */
[----:B----4-:R0:W-:Y:S04]  /*43a0*/  STS.U16 [R76+UR12+0x4a00], R91 ;  /* 0x004a005b4c007988 */ /* 0x0101e8000800040c */
        /* <DEDUP_REMOVED lines=35> */
[----:B------:R1:W-:Y:S06]  /*45e0*/  MEMBAR.ALL.CTA ;  /* 0x0000000000007992 */ /* 0x0003ec0000008000 */
[----:B-1----:R-:W1:Y:S02]  /*45f0*/  FENCE.VIEW.ASYNC.S ;  /* 0x00000000000073c6 */ /* 0x002e640000000000 */
[----:B-1----:R-:W-:Y:S06]  /*4600*/  BAR.SYNC.DEFER_BLOCKING 0x0 ;  /* 0x0000000000007b1d */ /* 0x002fec0000010000 */
[----:B------:R-:W-:Y:S05]  /*4610*/  BRA.U UP1, `(.L_x_9) ;  /* 0x0000000101287547 */ /* 0x000fea000b800000 */
[----:B------:R-:W-:Y:S01]  /*4620*/  UMOV UR6, UR16 ;  /* 0x0000001000067c82 */ /* 0x000fe20008000000 */
[----:B------:R-:W-:Y:S01]  /*4630*/  UMOV UR7, URZ ;  /* 0x000000ff00077c82 */ /* 0x000fe20008000000 */
[----:B------:R-:W-:Y:S01]  /*4640*/  UMOV UR9, 0x40004040 ;  /* 0x4000404000097882 */ /* 0x000fe20000000000 */
[----:B------:R-:W-:Y:S01]  /*4650*/  UMOV UR11, 0xc0004010 ;  /* 0xc0004010000b7882 */ /* 0x000fe20000000000 */
[----:B------:R-:W-:Y:S01]  /*4660*/  UMOV UR24, 0x0 ;  /* 0x0000000000187882 */ /* 0x000fe20000000000 */
[----:B------:R-:W-:Y:S01]  /*4670*/  UMOV UR25, 0x4408490 ;  /* 0x0440849000197882 */ /* 0x000fe20000000000 */
[----:B------:R-:W-:Y:S01]  /*4680*/  UMOV UR6, UR6 ;  /* 0x0000000600067c82 */ /* 0x000fe20008000000 */
[----:B------:R1:W-:Y:S01]  /*4690*/  UTCHMMA gdesc[UR8], gdesc[UR10], tmem[UR21], tmem[UR24], idesc[UR25], UPT ;  /* 0x00ff180a080075ea */ /* 0x0003e2000b800015 */
[----:B------:R1:W-:Y:S01]  /*46a0*/  UTCBAR [UR6], URZ ;  /* 0x000000ff060073e9 */ /* 0x0003e200080000ff */
[----:B------:R-:W-:Y:S02]  /*46b0*/  NOP ;  /* 0x0000000000007918 */ /* 0x000fe40000000000 */
.L_x_9:
[----:B------:R-:W-:Y:S02]  /*46c0*/  UIADD3 UR15, UPT, UPT, UR15, 0x1, URZ ;  /* 0x000000010f0f7890 */ /* 0x000fe4000fffe0ff */
[----:B------:R-:W-:Y:S02]  /*46d0*/  UIADD3 UR5, UPT, UPT, UR5, -0x1, URZ ;  /* 0xffffffff05057890 */ /* 0x000fe4000fffe0ff */
[----:B------:R-:W-:Y:S02]  /*46e0*/  UISETP.GT.AND UP2, UPT, UR15, 0x1, UPT ;  /* 0x000000010f00788c */ /* 0x000fe4000bf44270 */
[----:B------:R-:W-:Y:S02]  /*46f0*/  UIADD3 UR14, UPT, UPT, UR14, -0x10, URZ ;  /* 0xfffffff00e0e7890 */ /* 0x000fe4000fffe0ff */
[----:B-1----:R-:W-:Y:S02]  /*4700*/  USEL UR6, URZ, 0x1, !UP2 ;  /* 0x00000001ff067887 */ /* 0x002fe4000d000000 */
[----:B------:R-:W-:-:S02]  /*4710*/  USEL UR15, UR15, URZ, !UP2 ;  /* 0x000000ff0f0f7287 */ /* 0x000fc4000d000000 */
[----:B------:R-:W-:Y:S02]  /*4720*/  UISETP.NE.U32.AND UP2, UPT, UR5, URZ, UPT ;  /* 0x000000ff0500728c */ /* 0x000fe4000bf45070 */
[----:B------:R-:W-:-:S03]  /*4730*/  ULOP3.LUT UR7, UR4, UR6, URZ, 0x3c, !UPT ;  /* 0x0000000604077292 */ /* 0x000fc6000f8e3cff */
[----:B------:R-:W-:-:S04]  /*4740*/  UMOV UR6, UR4 ;  /* 0x0000000400067c82 */ /* 0x000fc80008000000 */
[----:B------:R-:W-:Y:S01]  /*4750*/  UMOV UR4, UR7 ;  /* 0x0000000700047c82 */ /* 0x000fe20008000000 */
[----:B------:R-:W-:Y:S05]  /*4760*/  BRA.U UP2, `(.L_x_10) ;  /* 0xfffffff102d47547 */ /* 0x000fea000b83ffff */
.L_x_7:
[----:B------:R-:W-:Y:S01]  /*4770*/  UISETP.GE.AND UP1, UPT, UR22, 0x10, UPT ;  /* 0x000000101600788c */ /* 0x000fe2000bf26270 */
[----:B0-----:R-:W-:Y:S01]  /*4780*/  IMAD.SHL.U32 R2, R143, 0x80, RZ ;  /* 0x000000808f027824 */ /* 0x001fe200078e00ff */
[----:B------:R-:W0:Y:S07]  /*4790*/  LDCU.128 UR8, c[0x0][0x390] ;  /* 0x00007200ff0877ac */ /* 0x000e2e0008000c00 */
[----:B------:R-:W-:Y:S05]  /*47a0*/  BRA.U !UP1, `(.L_x_11) ;  /* 0x0000000109107547 */ /* 0x000fea000b800000 */
[----:B------:R-:W-:-:S06]  /*47b0*/  USHF.L.U32 UR6, UR6, 0x1f, URZ ;  /* 0x0000001f06067899 */ /* 0x000fcc00080006ff */
[----:B------:R-:W-:-:S04]  /*47c0*/  IMAD.U32 R3, RZ, RZ, UR6 ;  /* 0x00000006ff037e24 */ /* 0x000fc8000f8e00ff */
[----:B------:R-:W1:Y:S02]  /*47d0*/  SYNCS.PHASECHK.TRANS64.TRYWAIT P0, [UR16], R3 ;  /* 0x00000003ff0075a7 */ /* 0x000e640008001110 */
[----:B-1----:R-:W-:Y:S05]  /*47e0*/  @!P0 BRA `(.L_x_12) ;  /* 0x0000004400888947 */ /* 0x002fea0003800000 */
.L_x_11:
[----:B------:R-:W-:Y:S01]  /*47f0*/  BAR.SYNC.DEFER_BLOCKING 0x0 ;  /* 0x0000000000007b1d */ /* 0x000fe20000010000 */
[----:B------:R-:W-:Y:S01]  /*4800*/  LOP3.LUT R3, R133, R0, RZ, 0xfc, !PT ;  /* 0x0000000085037212 */ /* 0x000fe200078efcff */
[----:B------:R-:W-:Y:S01]  /*4810*/  IMAD.SHL.U32 R132, R143, 0x8, RZ ;  /* 0x000000088f847824 */ /* 0x000fe200078e00ff */
[----:B0-----:R-:W-:Y:S02]  /*4820*/  ISETP.GE.AND P0, PT, R136, UR10, PT ;  /* 0x0000000a88007c0c */ /* 0x001fe4000bf06270 */
[----:B------:R-:W-:Y:S01]  /*4830*/  LOP3.LUT R134, R3, 0xfe, RZ, 0xfc, !PT ;  /* 0x000000fe03867812 */ /* 0x000fe200078efcff */
[----:B------:R-:W0:Y:S01]  /*4840*/  LDCU UR4, c[0x0][0x39c] ;  /* 0x00007380ff0477ac */ /* 0x000e220008000800 */
[----:B------:R-:W-:Y:S02]  /*4850*/  LOP3.LUT R2, R2, 0x800, RZ, 0xc0, !PT ;  /* 0x0000080002027812 */ /* 0x000fe400078ec0ff */
[----:B------:R-:W-:Y:S01]  /*4860*/  LOP3.LUT R137, R143, 0xf, RZ, 0xc0, !PT ;  /* 0x0000000f8f897812 */ /* 0x000fe200078ec0ff */
[----:B------:R-:W1:Y:S01]  /*4870*/  LDCU UR6, c[0x0][0x39c] ;  /* 0x00007380ff0677ac */ /* 0x000e620008000800 */
[----:B------:R-:W-:Y:S01]  /*4880*/  LOP3.LUT R132, R132, 0x300, RZ, 0xc0, !PT ;  /* 0x0000030084847812 */ /* 0x000fe200078ec0ff */
[----:B------:R-:W-:Y:S01]  /*4890*/  VIADD R2, R2, UR12 ;  /* 0x0000000c02027c36 */ /* 0x000fe20008000000 */
[C-C-:B------:R-:W-:Y:S01]  /*48a0*/  LOP3.LUT R140, R133.reuse, 0xe, R0.reuse, 0xfe, !PT ;  /* 0x0000000e858c7812 */ /* 0x140fe200078efe00 */
[----:B------:R-:W2:Y:S01]  /*48b0*/  LDCU UR5, c[0x0][0x39c] ;  /* 0x00007380ff0577ac */ /* 0x000ea20008000800 */
[----:B------:R-:W-:Y:S01]  /*48c0*/  LOP3.LUT R142, R133, 0xc, R0, 0xfe, !PT ;  /* 0x0000000c858e7812 */ /* 0x000fe200078efe00 */
[----:B------:R-:W-:Y:S01]  /*48d0*/  IMAD R137, R137, 0x10, R2 ;  /* 0x0000001089897824 */ /* 0x000fe200078e0202 */
[C-C-:B------:R-:W-:Y:S01]  /*48e0*/  LOP3.LUT R138, R133.reuse, 0xa, R0.reuse, 0xfe, !PT ;  /* 0x0000000a858a7812 */ /* 0x140fe200078efe00 */
[----:B------:R-:W3:Y:S01]  /*48f0*/  LDCU UR7, c[0x0][0x39c] ;  /* 0x00007380ff0777ac */ /* 0x000ee20008000800 */
[C-C-:B------:R-:W-:Y:S01]  /*4900*/  LOP3.LUT R2, R133.reuse, 0x8, R0.reuse, 0xfe, !PT ;  /* 0x0000000885027812 */ /* 0x140fe200078efe00 */
[----:B------:R-:W-:Y:S01]  /*4910*/  IMAD.IADD R137, R132, 0x1, R137 ;  /* 0x0000000184897824 */ /* 0x000fe200078e0289 */
[----:B------:R-:W-:-:S02]  /*4920*/  LOP3.LUT R139, R133, 0x6, R0, 0xfe, !PT ;  /* 0x00000006858b7812 */ /* 0x000fc400078efe00 */
[C-C-:B------:R-:W-:Y:S01]  /*4930*/  LOP3.LUT R141, R133.reuse, 0x4, R0.reuse, 0xfe, !PT ;  /* 0x00000004858d7812 */ /* 0x140fe200078efe00 */
[----:B------:R-:W4:Y:S02]  /*4940*/  @!P5 SYNCS.CCTL.IV [UR12+0x5000] ;  /* 0x00500000ff00d9b1 */ /* 0x000f24000800000c */
[----:B----4-:R-:W-:Y:S01]  /*4950*/  BAR.SYNC.DEFER_BLOCKING 0x0 ;  /* 0x0000000000007b1d */ /* 0x010fe20000010000 */
[----:B0-----:R-:W-:Y:S02]  /*4960*/  ISETP.LT.AND P1, PT, R134, UR4, !P0 ;  /* 0x0000000486007c0c */ /* 0x001fe4000c721270 */
[----:B------:R-:W-:Y:S02]  /*4970*/  LOP3.LUT R0, R133, 0x2, R0, 0xfe, !PT ;  /* 0x0000000285007812 */ /* 0x000fe400078efe00 */
[----:B------:R-:W-:Y:S01]  /*4980*/  ISETP.LT.AND P3, PT, R141, UR11, !P0 ;  /* 0x0000000b8d007c0c */ /* 0x000fe2000c761270 */
[----:B------:R-:W0:Y:S01]  /*4990*/  LDCU UR4, c[0x0][0x3b4] ;  /* 0x00007680ff0477ac */ /* 0x000e220008000800 */
[----:B------:R-:W-:Y:S01]  /*49a0*/  ISETP.LT.AND P2, PT, R0, UR11, !P0 ;  /* 0x0000000b00007c0c */ /* 0x000fe2000c741270 */
[----:B------:R-:W-:Y:S01]  /*49b0*/  LDTM.16dp32bit_t0_t15.x128 R4, tmem[UR13] ;  /* 0x0000000d000479ee */ /* 0x000fe20008b80000 */
[----:B------:R-:W4:Y:S01]  /*49c0*/  LDTM.16dp32bit_t16_t31.x128 R4, tmem[UR13+0x80] ;  /* 0x0000800d000479ee */ /* 0x000f220008ba0000 */
[----:B0-----:R-:W-:Y:S01]  /*49d0*/  IMAD R136, R136, UR4, RZ ;  /* 0x0000000488887c24 */ /* 0x001fe2000f8e02ff */
[----:B------:R-:W0:Y:S01]  /*49e0*/  @!P5 SYNCS.CCTL.IV [UR12+0x5008] ;  /* 0x00500800ff00d9b1 */ /* 0x000e22000800000c */
[----:B------:R-:W-:Y:S01]  /*49f0*/  ISETP.LT.AND P5, PT, R139, UR11, !P0 ;  /* 0x0000000b8b007c0c */ /* 0x000fe2000c7a1270 */
[----:B------:R-:W-:Y:S01]  /*4a00*/  NOP ;  /* 0x0000000000007918 */ /* 0x000fe20000000000 */
[----:B------:R-:W5:Y:S01]  /*4a10*/  LDCU UR4, c[0x0][0x39c] ;  /* 0x00007380ff0477ac */ /* 0x000f620008000800 */
[----:B----4-:R-:W-:-:S02]  /*4a20*/  F2FP.BF16.F32.PACK_AB R134, R15, R13 ;  /* 0x0000000d0f86723e */ /* 0x010fc400000010ff */
[----:B------:R-:W-:Y:S02]  /*4a30*/  F2FP.BF16.F32.PACK_AB R13, R43, R41 ;  /* 0x000000292b0d723e */ /* 0x000fe400000010ff */
[----:B------:R-:W4:Y:S01]  /*4a40*/  LDC R41, c[0x0][0x3b8] ;  /* 0x0000ee00ff297b82 */ /* 0x000f220000000800 */
[----:B------:R-:W-:Y:S02]  /*4a50*/  F2FP.BF16.F32.PACK_AB R4, R6, R4 ;  /* 0x000000040604723e */ /* 0x000fe400000010ff */
[----:B------:R-:W-:Y:S02]  /*4a60*/  F2FP.BF16.F32.PACK_AB R6, R14, R12 ;  /* 0x0000000c0e06723e */ /* 0x000fe400000010ff */
[----:B------:R-:W-:Y:S02]  /*4a70*/  F2FP.BF16.F32.PACK_AB R12, R39, R37 ;  /* 0x00000025270c723e */ /* 0x000fe400000010ff */
[----:B------:R-:W-:Y:S02]  /*4a80*/  F2FP.BF16.F32.PACK_AB R37, R42, R40 ;  /* 0x000000282a25723e */ /* 0x000fe400000010ff */
[----:B------:R-:W-:-:S02]  /*4a90*/  F2FP.BF16.F32.PACK_AB R14, R47, R45 ;  /* 0x0000002d2f0e723e */ /* 0x000fc400000010ff */
[----:B------:R-:W-:Y:S02]  /*4aa0*/  LEA R40, P4, R136, UR8, 0x1 ;  /* 0x0000000888287c11 */ /* 0x000fe4000f8808ff */
[----:B------:R-:W-:Y:S02]  /*4ab0*/  F2FP.BF16.F32.PACK_AB R132, R7, R5 ;  /* 0x000000050784723e */ /* 0x000fe400000010ff */
[----:B------:R-:W-:Y:S02]  /*4ac0*/  F2FP.BF16.F32.PACK_AB R133, R11, R9 ;  /* 0x000000090b85723e */ /* 0x000fe400000010ff */
[----:B------:R-:W-:Y:S02]  /*4ad0*/  F2FP.BF16.F32.PACK_AB R7, R18, R16 ;  /* 0x000000101207723e */ /* 0x000fe400000010ff */
[----:B------:R-:W-:Y:S02]  /*4ae0*/  F2FP.BF16.F32.PACK_AB R11, R35, R33 ;  /* 0x00000021230b723e */ /* 0x000fe400000010ff */
[----:B------:R-:W-:-:S02]  /*4af0*/  F2FP.BF16.F32.PACK_AB R16, R55, R53 ;  /* 0x000000353710723e */ /* 0x000fc400000010ff */
[----:B------:R-:W-:Y:S01]  /*4b00*/  F2FP.BF16.F32.PACK_AB R53, R58, R56 ;  /* 0x000000383a35723e */ /* 0x000fe200000010ff */
[----:B----4-:R-:W-:Y:S01]  /*4b10*/  IMAD R47, R3, R41, RZ ;  /* 0x00000029032f7224 */ /* 0x010fe200078e02ff */
[----:B------:R-:W-:Y:S01]  /*4b20*/  F2FP.BF16.F32.PACK_AB R135, R19, R17 ;  /* 0x000000111387723e */ /* 0x000fe200000010ff */
[-C--:B------:R-:W-:Y:S01]  /*4b30*/  IMAD R35, R0, R41.reuse, RZ ;  /* 0x0000002900237224 */ /* 0x080fe200078e02ff */
[----:B------:R-:W-:Y:S01]  /*4b40*/  LEA.HI.X.SX32 R0, R136, UR9, 0x1, P4 ;  /* 0x0000000988007c11 */ /* 0x000fe2000a0f0eff */
[-C--:B------:R-:W-:Y:S01]  /*4b50*/  IMAD R141, R141, R41.reuse, RZ ;  /* 0x000000298d8d7224 */ /* 0x080fe200078e02ff */
[----:B------:R-:W-:Y:S01]  /*4b60*/  LEA R56, P4, R47, R40, 0x1 ;  /* 0x000000282f387211 */ /* 0x000fe200078808ff */
[----:B------:R-:W-:Y:S01]  /*4b70*/  IMAD R139, R139, R41, RZ ;  /* 0x000000298b8b7224 */ /* 0x000fe200078e02ff */
[----:B------:R-:W-:Y:S01]  /*4b80*/  F2FP.BF16.F32.PACK_AB R17, R59, R57 ;  /* 0x000000393b11723e */ /* 0x000fe200000010ff */
[----:B------:R-:W-:Y:S01]  /*4b90*/  IMAD R45, R2, R41, RZ ;  /* 0x00000029022d7224 */ /* 0x000fe200078e02ff */
[----:B------:R-:W-:Y:S01]  /*4ba0*/  LEA.HI.X.SX32 R57, R47, R0, 0x1, P4 ;  /* 0x000000002f397211 */ /* 0x000fe200020f0eff */
[----:B0-----:R-:W-:Y:S01]  /*4bb0*/  STS.128 [R137+0x400], R132 ;  /* 0x0004008489007388 */ /* 0x001fe20000000c00 */
[----:B------:R-:W-:-:S02]  /*4bc0*/  LEA R58, P4, R141, R40, 0x1 ;  /* 0x000000288d3a7211 */ /* 0x000fc400078808ff */
[----:B------:R-:W-:Y:S02]  /*4bd0*/  F2FP.BF16.F32.PACK_AB R52, R54, R52 ;  /* 0x000000343634723e */ /* 0x000fe400000010ff */
[----:B------:R-:W-:Y:S02]  /*4be0*/  F2FP.BF16.F32.PACK_AB R54, R62, R60 ;  /* 0x0000003c3e36723e */ /* 0x000fe400000010ff */
[----:B------:R-:W-:Y:S02]  /*4bf0*/  LEA.HI.X.SX32 R59, R141, R0, 0x1, P4 ;  /* 0x000000008d3b7211 */ /* 0x000fe400020f0eff */
[----:B------:R-:W-:Y:S02]  /*4c00*/  LEA R60, P4, R139, R40, 0x1 ;  /* 0x000000288b3c7211 */ /* 0x000fe400078808ff */
[----:B------:R-:W-:Y:S02]  /*4c10*/  F2FP.BF16.F32.PACK_AB R18, R63, R61 ;  /* 0x0000003d3f12723e */ /* 0x000fe400000010ff */
[----:B------:R-:W-:Y:S01]  /*4c20*/  F2FP.BF16.F32.PACK_AB R15, R51, R49 ;  /* 0x00000031330f723e */ /* 0x000fe200000010ff */
[-C--:B------:R-:W-:Y:S01]  /*4c30*/  IMAD R49, R138, R41.reuse, RZ ;  /* 0x000000298a317224 */ /* 0x080fe200078e02ff */
[----:B------:R-:W-:Y:S01]  /*4c40*/  LEA.HI.X.SX32 R61, R139, R0, 0x1, P4 ;  /* 0x000000008b3d7211 */ /* 0x000fe200020f0eff */
[----:B------:R-:W-:Y:S01]  /*4c50*/  IMAD R51, R142, R41, RZ ;  /* 0x000000298e337224 */ /* 0x000fe200078e02ff */
[----:B------:R-:W-:-:S02]  /*4c60*/  F2FP.BF16.F32.PACK_AB R5, R10, R8 ;  /* 0x000000080a05723e */ /* 0x000fc400000010ff */
[C---:B------:R-:W-:Y:S02]  /*4c70*/  LEA R62, P4, R45.reuse, R40, 0x1 ;  /* 0x000000282d3e7211 */ /* 0x040fe400078808ff */
[----:B------:R-:W-:Y:S01]  /*4c80*/  F2FP.BF16.F32.PACK_AB R68, R70, R68 ;  /* 0x000000444644723e */ /* 0x000fe200000010ff */
[----:B------:R-:W-:Y:S01]  /*4c90*/  STS.128 [R137], R4 ;  /* 0x0000000489007388 */ /* 0x000fe20000000c00 */
[----:B------:R-:W-:Y:S02]  /*4ca0*/  F2FP.BF16.F32.PACK_AB R70, R78, R76 ;  /* 0x0000004c4e46723e */ /* 0x000fe400000010ff */
[----:B------:R-:W-:Y:S02]  /*4cb0*/  LEA.HI.X.SX32 R63, R45, R0, 0x1, P4 ;  /* 0x000000002d3f7211 */ /* 0x000fe400020f0eff */
[----:B------:R-:W-:Y:S02]  /*4cc0*/  LEA R76, P4, R49, R40, 0x1 ;  /* 0x00000028314c7211 */ /* 0x000fe400078808ff */
[----:B------:R-:W-:-:S02]  /*4cd0*/  F2FP.BF16.F32.PACK_AB R8, R23, R21 ;  /* 0x000000151708723e */ /* 0x000fc400000010ff */
[----:B------:R-:W-:Y:S02]  /*4ce0*/  F2FP.BF16.F32.PACK_AB R21, R26, R24 ;  /* 0x000000181a15723e */ /* 0x000fe400000010ff */
[----:B------:R-:W-:Y:S02]  /*4cf0*/  F2FP.BF16.F32.PACK_AB R26, R79, R77 ;  /* 0x0000004d4f1a723e */ /* 0x000fe400000010ff */
[----:B------:R-:W-:Y:S01]  /*4d00*/  F2FP.BF16.F32.PACK_AB R19, R67, R65 ;  /* 0x000000414313723e */ /* 0x000fe200000010ff */
[----:B------:R-:W-:Y:S01]  /*4d10*/  BAR.SYNC.DEFER_BLOCKING 0x0 ;  /* 0x0000000000007b1d */ /* 0x000fe20000010000 */
[----:B------:R-:W-:Y:S01]  /*4d20*/  LEA.HI.X.SX32 R77, R49, R0, 0x1, P4 ;  /* 0x00000000314d7211 */ /* 0x000fe200020f0eff */
[----:B------:R-:W-:Y:S01]  /*4d30*/  IMAD R65, R140, R41, RZ ;  /* 0x000000298c417224 */ /* 0x000fe200078e02ff */
[----:B------:R-:W-:Y:S01]  /*4d40*/  LEA R78, P4, R51, R40, 0x1 ;  /* 0x00000028334e7211 */ /* 0x000fe200078808ff */
[----:B------:R-:W-:Y:S01]  /*4d50*/  IMAD R49, R41, 0x10, R47 ;  /* 0x0000001029317824 */ /* 0x000fe200078e022f */
[----:B------:R-:W-:-:S02]  /*4d60*/  F2FP.BF16.F32.PACK_AB R24, R71, R69 ;  /* 0x000000454718723e */ /* 0x000fc400000010ff */
[----:B------:R-:W-:Y:S02]  /*4d70*/  F2FP.BF16.F32.PACK_AB R71, R82, R80 ;  /* 0x000000505247723e */ /* 0x000fe400000010ff */
[----:B------:R-:W-:Y:S02]  /*4d80*/  LEA R42, P6, R35, R40, 0x1 ;  /* 0x00000028232a7211 */ /* 0x000fe400078c08ff */
[----:B------:R-:W-:Y:S01]  /*4d90*/  LEA.HI.X.SX32 R79, R51, R0, 0x1, P4 ;  /* 0x00000000334f7211 */ /* 0x000fe200020f0eff */
[----:B------:R-:W-:Y:S01]  /*4da0*/  IMAD R51, R41, 0x2, R49 ;  /* 0x0000000229337824 */ /* 0x000fe200078e0231 */
[----:B------:R-:W-:Y:S02]  /*4db0*/  LEA R80, P4, R65, R40, 0x1 ;  /* 0x0000002841507211 */ /* 0x000fe400078808ff */
[----:B------:R-:W-:Y:S02]  /*4dc0*/  F2FP.BF16.F32.PACK_AB R9, R27, R25 ;  /* 0x000000191b09723e */ /* 0x000fe400000010ff */
[----:B------:R-:W-:-:S02]  /*4dd0*/  F2FP.BF16.F32.PACK_AB R27, R83, R81 ;  /* 0x00000051531b723e */ /* 0x000fc400000010ff */
[-C--:B------:R-:W-:Y:S02]  /*4de0*/  LEA.HI.X.SX32 R43, R35, R0.reuse, 0x1, P6 ;  /* 0x00000000232b7211 */ /* 0x080fe400030f0eff */
[----:B------:R-:W-:Y:S01]  /*4df0*/  ISETP.LT.AND P6, PT, R2, UR11, !P0 ;  /* 0x0000000b02007c0c */ /* 0x000fe2000c7c1270 */
[----:B------:R-:W-:Y:S01]  /*4e00*/  IMAD.SHL.U32 R2, R143, 0x10, RZ ;  /* 0x000000108f027824 */ /* 0x000fe200078e00ff */
[----:B------:R-:W-:Y:S01]  /*4e10*/  LEA.HI.X.SX32 R81, R65, R0, 0x1, P4 ;  /* 0x0000000041517211 */ /* 0x000fe200020f0eff */
[----:B------:R-:W-:Y:S01]  /*4e20*/  IMAD R65, R41, 0x2, R51 ;  /* 0x0000000229417824 */ /* 0x000fe200078e0233 */
[----:B------:R-:W-:Y:S02]  /*4e30*/  LEA R82, P4, R49, R40, 0x1 ;  /* 0x0000002831527211 */ /* 0x000fe400078808ff */
[----:B------:R-:W-:Y:S02]  /*4e40*/  F2FP.BF16.F32.PACK_AB R20, R22, R20 ;  /* 0x000000141614723e */ /* 0x000fe400000010ff */
[----:B------:R-:W-:-:S02]  /*4e50*/  F2FP.BF16.F32.PACK_AB R22, R30, R28 ;  /* 0x0000001c1e16723e */ /* 0x000fc400000010ff */
[----:B------:R-:W-:Y:S02]  /*4e60*/  F2FP.BF16.F32.PACK_AB R28, R87, R85 ;  /* 0x00000055571c723e */ /* 0x000fe400000010ff */
[----:B------:R-:W-:Y:S02]  /*4e70*/  F2FP.BF16.F32.PACK_AB R85, R90, R88 ;  /* 0x000000585a55723e */ /* 0x000fe400000010ff */
[----:B------:R-:W-:Y:S02]  /*4e80*/  LEA.HI.X.SX32 R83, R49, R0, 0x1, P4 ;  /* 0x0000000031537211 */ /* 0x000fe400020f0eff */
[----:B------:R-:W-:Y:S02]  /*4e90*/  LEA R88, P4, R51, R40, 0x1 ;  /* 0x0000002833587211 */ /* 0x000fe400078808ff */
[----:B------:R-:W-:Y:S02]  /*4ea0*/  LOP3.LUT R2, R2, 0x7f0, RZ, 0xc0, !PT ;  /* 0x000007f002027812 */ /* 0x000fe400078ec0ff */
[----:B------:R-:W-:-:S02]  /*4eb0*/  F2FP.BF16.F32.PACK_AB R10, R31, R29 ;  /* 0x0000001d1f0a723e */ /* 0x000fc400000010ff */
[----:B------:R-:W-:Y:S01]  /*4ec0*/  F2FP.BF16.F32.PACK_AB R29, R91, R89 ;  /* 0x000000595b1d723e */ /* 0x000fe200000010ff */
[----:B------:R-:W0:Y:S01]  /*4ed0*/  LDS.128 R4, [R2+UR12] ;  /* 0x0000000c02047984 */ /* 0x000e220008000c00 */
[----:B------:R-:W-:Y:S02]  /*4ee0*/  F2FP.BF16.F32.PACK_AB R39, R50, R48 ;  /* 0x000000303227723e */ /* 0x000fe400000010ff */
[----:B------:R-:W-:Y:S02]  /*4ef0*/  LEA.HI.X.SX32 R89, R51, R0, 0x1, P4 ;  /* 0x0000000033597211 */ /* 0x000fe400020f0eff */
[----:B------:R-:W-:Y:S01]  /*4f00*/  LDS.128 R48, [R2+UR12+0x800] ;  /* 0x0008000c02307984 */ /* 0x000fe20008000c00 */
[----:B------:R-:W-:Y:S02]  /*4f10*/  F2FP.BF16.F32.PACK_AB R23, R34, R32 ;  /* 0x000000202217723e */ /* 0x000fe400000010ff */
[----:B------:R-:W-:Y:S01]  /*4f20*/  LEA R90, P4, R65, R40, 0x1 ;  /* 0x00000028415a7211 */ /* 0x000fe200078808ff */
[----:B------:R-:W-:Y:S01]  /*4f30*/  BAR.SYNC.DEFER_BLOCKING 0x0 ;  /* 0x0000000000007b1d */ /* 0x000fe20000010000 */
[----:B------:R-:W-:Y:S01]  /*4f40*/  F2FP.BF16.F32.PACK_AB R30, R95, R93 ;  /* 0x0000005d5f1e723e */ /* 0x000fe200000010ff */
[----:B------:R-:W-:Y:S01]  /*4f50*/  IMAD R93, R41, 0x2, R65 ;  /* 0x00000002295d7824 */ /* 0x000fe200078e0241 */
[----:B------:R-:W-:-:S02]  /*4f60*/  F2FP.BF16.F32.PACK_AB R55, R66, R64 ;  /* 0x000000404237723e */ /* 0x000fc400000010ff */
[----:B------:R-:W-:Y:S01]  /*4f70*/  F2FP.BF16.F32.PACK_AB R69, R74, R72 ;  /* 0x000000484a45723e */ /* 0x000fe200000010ff */
[----:B------:R-:W-:Y:S01]  /*4f80*/  IMAD R95, R41, 0x2, R93 ;  /* 0x00000002295f7824 */ /* 0x000fe200078e025d */
[----:B------:R-:W-:Y:S02]  /*4f90*/  F2FP.BF16.F32.PACK_AB R25, R75, R73 ;  /* 0x000000494b19723e */ /* 0x000fe400000010ff */
[----:B------:R-:W-:Y:S02]  /*4fa0*/  LEA.HI.X.SX32 R91, R65, R0, 0x1, P4 ;  /* 0x00000000415b7211 */ /* 0x000fe400020f0eff */
[----:B------:R-:W-:Y:S02]  /*4fb0*/  F2FP.BF16.F32.PACK_AB R36, R38, R36 ;  /* 0x000000242624723e */ /* 0x000fe400000010ff */
[----:B------:R-:W-:Y:S02]  /*4fc0*/  F2FP.BF16.F32.PACK_AB R38, R46, R44 ;  /* 0x0000002c2e26723e */ /* 0x000fe400000010ff */
[----:B------:R-:W-:-:S02]  /*4fd0*/  F2FP.BF16.F32.PACK_AB R84, R86, R84 ;  /* 0x000000545654723e */ /* 0x000fc400000010ff */
[----:B------:R-:W-:Y:S02]  /*4fe0*/  F2FP.BF16.F32.PACK_AB R86, R94, R92 ;  /* 0x0000005c5e56723e */ /* 0x000fe400000010ff */
[----:B------:R-:W-:Y:S02]  /*4ff0*/  F2FP.BF16.F32.PACK_AB R87, R98, R96 ;  /* 0x000000606257723e */ /* 0x000fe400000010ff */
[----:B------:R-:W-:Y:S01]  /*5000*/  F2FP.BF16.F32.PACK_AB R31, R99, R97 ;  /* 0x00000061631f723e */ /* 0x000fe200000010ff */
[----:B------:R-:W-:Y:S01]  /*5010*/  IMAD R97, R41, 0x2, R95 ;  /* 0x0000000229617824 */ /* 0x000fe200078e025f */
[----:B------:R-:W-:Y:S01]  /*5020*/  F2FP.BF16.F32.PACK_AB R100, R102, R100 ;  /* 0x000000646664723e */ /* 0x000fe200000010ff */
[----:B------:R-:W-:Y:S01]  /*5030*/  STS.128 [R137], R20 ;  /* 0x0000001489007388 */ /* 0x000fe20000000c00 */
[----:B------:R-:W-:Y:S02]  /*5040*/  F2FP.BF16.F32.PACK_AB R32, R103, R101 ;  /* 0x000000656720723e */ /* 0x000fe400000010ff */
[----:B------:R-:W-:Y:S01]  /*5050*/  F2FP.BF16.F32.PACK_AB R101, R106, R104 ;  /* 0x000000686a65723e */ /* 0x000fe200000010ff */
[----:B------:R-:W-:Y:S01]  /*5060*/  STS.128 [R137+0x400], R8 ;  /* 0x0004000889007388 */ /* 0x000fe20000000c00 */
[----:B------:R-:W-:Y:S01]  /*5070*/  F2FP.BF16.F32.PACK_AB R33, R107, R105 ;  /* 0x000000696b21723e */ /* 0x000fe200000010ff */
[----:B------:R-:W-:Y:S01]  /*5080*/  IMAD R105, R41, 0x2, R97 ;  /* 0x0000000229697824 */ /* 0x000fe200078e0261 */
[----:B------:R-:W-:Y:S01]  /*5090*/  F2FP.BF16.F32.PACK_AB R102, R110, R108 ;  /* 0x0000006c6e66723e */ /* 0x000fe200000010ff */
[----:B------:R-:W-:Y:S01]  /*50a0*/  BAR.SYNC.DEFER_BLOCKING 0x0 ;  /* 0x0000000000007b1d */ /* 0x000fe20000010000 */
[----:B------:R-:W-:-:S02]  /*50b0*/  F2FP.BF16.F32.PACK_AB R34, R111, R109 ;  /* 0x0000006d6f22723e */ /* 0x000fc400000010ff */
[----:B------:R-:W-:Y:S02]  /*50c0*/  F2FP.BF16.F32.PACK_AB R103, R114, R112 ;  /* 0x000000707267723e */ /* 0x000fe400000010ff */
[----:B------:R-:W-:Y:S02]  /*50d0*/  F2FP.BF16.F32.PACK_AB R35, R115, R113 ;  /* 0x000000717323723e */ /* 0x000fe400000010ff */
[----:B------:R-:W-:Y:S02]  /*50e0*/  LEA R92, P4, R93, R40, 0x1 ;  /* 0x000000285d5c7211 */ /* 0x000fe400078808ff */
[----:B------:R-:W-:Y:S02]  /*50f0*/  F2FP.BF16.F32.PACK_AB R116, R118, R116 ;  /* 0x000000747674723e */ /* 0x000fe400000010ff */
[----:B------:R-:W-:Y:S02]  /*5100*/  F2FP.BF16.F32.PACK_AB R44, R119, R117 ;  /* 0x00000075772c723e */ /* 0x000fe400000010ff */
[----:B------:R-:W-:-:S02]  /*5110*/  F2FP.BF16.F32.PACK_AB R117, R122, R120 ;  /* 0x000000787a75723e */ /* 0x000fc400000010ff */
[----:B------:R-:W-:Y:S02]  /*5120*/  F2FP.BF16.F32.PACK_AB R45, R123, R121 ;  /* 0x000000797b2d723e */ /* 0x000fe400000010ff */
[----:B------:R-:W-:Y:S02]  /*5130*/  F2FP.BF16.F32.PACK_AB R118, R126, R124 ;  /* 0x0000007c7e76723e */ /* 0x000fe400000010ff */
[----:B------:R-:W-:Y:S02]  /*5140*/  F2FP.BF16.F32.PACK_AB R46, R127, R125 ;  /* 0x0000007d7f2e723e */ /* 0x000fe400000010ff */
[----:B------:R-:W-:Y:S02]  /*5150*/  F2FP.BF16.F32.PACK_AB R119, R130, R128 ;  /* 0x000000808277723e */ /* 0x000fe400000010ff */
[----:B------:R-:W-:Y:S01]  /*5160*/  F2FP.BF16.F32.PACK_AB R47, R131, R129 ;  /* 0x00000081832f723e */ /* 0x000fe200000010ff */
[----:B------:R-:W4:Y:S01]  /*5170*/  LDS.128 R72, [R2+UR12] ;  /* 0x0000000c02487984 */ /* 0x000f220008000c00 */
[----:B------:R-:W-:-:S02]  /*5180*/  LEA.HI.X.SX32 R93, R93, R0, 0x1, P4 ;  /* 0x000000005d5d7211 */ /* 0x000fc400020f0eff */
[C---:B------:R-:W-:Y:S01]  /*5190*/  LEA R94, P4, R95.reuse, R40, 0x1 ;  /* 0x000000285f5e7211 */ /* 0x040fe200078808ff */
[----:B------:R-:W-:Y:S03]  /*51a0*/  LDS.128 R64, [R2+UR12+0x800] ;  /* 0x0008000c02407984 */ /* 0x000fe60008000c00 */
[----:B------:R-:W-:Y:S01]  /*51b0*/  LEA.HI.X.SX32 R95, R95, R0, 0x1, P4 ;  /* 0x000000005f5f7211 */ /* 0x000fe200020f0eff */
[----:B------:R-:W-:Y:S01]  /*51c0*/  BAR.SYNC.DEFER_BLOCKING 0x0 ;  /* 0x0000000000007b1d */ /* 0x000fe20000010000 */
[----:B------:R-:W-:-:S04]  /*51d0*/  LEA R96, P4, R97, R40, 0x1 ;  /* 0x0000002861607211 */ /* 0x000fc800078808ff */
[----:B------:R-:W-:Y:S02]  /*51e0*/  LEA.HI.X.SX32 R97, R97, R0, 0x1, P4 ;  /* 0x0000000061617211 */ /* 0x000fe400020f0eff */
[----:B------:R-:W-:-:S04]  /*51f0*/  LEA R98, P4, R105, R40, 0x1 ;  /* 0x0000002869627211 */ /* 0x000fc800078808ff */
[----:B------:R-:W-:Y:S01]  /*5200*/  LEA.HI.X.SX32 R99, R105, R0, 0x1, P4 ;  /* 0x0000000069637211 */ /* 0x000fe200020f0eff */
[----:B------:R-:W-:Y:S01]  /*5210*/  IMAD R105, R41, 0x2, R105 ;  /* 0x0000000229697824 */ /* 0x000fe200078e0269 */
[----:B------:R-:W-:Y:S01]  /*5220*/  ISETP.LT.AND P4, PT, R3, UR11, !P0 ;  /* 0x0000000b03007c0c */ /* 0x000fe2000c781270 */
[----:B------:R-:W-:Y:S04]  /*5230*/  STS.128 [R137], R36 ;  /* 0x0000002489007388 */ /* 0x000fe80000000c00 */
[----:B------:R-:W-:Y:S01]  /*5240*/  STS.128 [R137+0x400], R12 ;  /* 0x0004000c89007388 */ /* 0x000fe20000000c00 */
[----:B------:R-:W-:Y:S06]  /*5250*/  BAR.SYNC.DEFER_BLOCKING 0x0 ;  /* 0x0000000000007b1d */ /* 0x000fec0000010000 */
[----:B------:R-:W0:Y:S04]  /*5260*/  LDS.128 R20, [R2+UR12] ;  /* 0x0000000c02147984 */ /* 0x000e280008000c00 */
[----:B------:R-:W-:Y:S01]  /*5270*/  LDS.128 R8, [R2+UR12+0x800] ;  /* 0x0008000c02087984 */ /* 0x000fe20008000c00 */
[----:B------:R-:W-:Y:S06]  /*5280*/  BAR.SYNC.DEFER_BLOCKING 0x0 ;  /* 0x0000000000007b1d */ /* 0x000fec0000010000 */
        /* <DEDUP_REMOVED lines=15> */
[----:B------:R-:W1:Y:S04]  /*5380*/  LDS.128 R68, [R2+UR12] ;  /* 0x0000000c02447984 */ /* 0x000e680008000c00 */
[----:B------:R-:W-:Y:S01]  /*5390*/  LDS.128 R24, [R2+UR12+0x800] ;  /* 0x0008000c02187984 */ /* 0x000fe20008000c00 */
[----:B------:R-:W-:Y:S06]  /*53a0*/  BAR.SYNC.DEFER_BLOCKING 0x0 ;  /* 0x0000000000007b1d */ /* 0x000fec0000010000 */
[----:B------:R-:W-:Y:S04]  /*53b0*/  STS.128 [R137], R100 ;  /* 0x0000006489007388 */ /* 0x000fe80000000c00 */
[----:B------:R0:W-:Y:S01]  /*53c0*/  STS.128 [R137+0x400], R32 ;  /* 0x0004002089007388 */ /* 0x0001e20000000c00 */
[----:B------:R-:W-:Y:S01]  /*53d0*/  BAR.SYNC.DEFER_BLOCKING 0x0 ;  /* 0x0000000000007b1d */ /* 0x000fe20000010000 */
[----:B0-----:R-:W-:-:S02]  /*53e0*/  PRMT R33, R5, 0x7632, R33 ;  /* 0x0000763205217816 */ /* 0x001fc40000000021 */
[C---:B------:R-:W-:Y:S02]  /*53f0*/  LOP3.LUT R32, R3.reuse, 0x10, RZ, 0xfc, !PT ;  /* 0x0000001003207812 */ /* 0x040fe400078efcff */
[----:B------:R-:W-:Y:S01]  /*5400*/  LOP3.LUT R34, R3, 0x26, RZ, 0xfc, !PT ;  /* 0x0000002603227812 */ /* 0x000fe200078efcff */
[----:B------:R-:W0:Y:S04]  /*5410*/  LDS.128 R84, [R2+UR12] ;  /* 0x0000000c02547984 */ /* 0x000e280008000c00 */
[----:B------:R-:W-:Y:S01]  /*5420*/  LDS.128 R28, [R2+UR12+0x800] ;  /* 0x0008000c021c7984 */ /* 0x000fe20008000c00 */
[----:B------:R-:W-:Y:S06]  /*5430*/  BAR.SYNC.DEFER_BLOCKING 0x0 ;  /* 0x0000000000007b1d */ /* 0x000fec0000010000 */
[----:B------:R-:W-:Y:S04]  /*5440*/  STS.128 [R137], R116 ;  /* 0x0000007489007388 */ /* 0x000fe80000000c00 */
[----:B------:R4:W-:Y:S01]  /*5450*/  STS.128 [R137+0x400], R44 ;  /* 0x0004002c89007388 */ /* 0x0009e20000000c00 */
[----:B------:R-:W-:Y:S01]  /*5460*/  BAR.SYNC.DEFER_BLOCKING 0x0 ;  /* 0x0000000000007b1d */ /* 0x000fe20000010000 */
[----:B----4-:R-:W-:-:S02]  /*5470*/  PRMT R44, R72, 0x7632, R44 ;  /* 0x00007632482c7816 */ /* 0x010fc4000000002c */
[----:B------:R-:W-:-:S03]  /*5480*/  PRMT R46, R73, 0x7632, R46 ;  /* 0x00007632492e7816 */ /* 0x000fc6000000002e */
[----:B------:R4:W-:Y:S01]  /*5490*/  @P4 STG.E.U16 desc[UR18][R56.64], R4 ;  /* 0x0000000438004986 */ /* 0x0009e2000c101512 */
[----:B------:R-:W-:Y:S02]  /*54a0*/  ISETP.LT.AND P4, PT, R138, UR11, !P0 ;  /* 0x0000000b8a007c0c */ /* 0x000fe4000c781270 */
[----:B----4-:R-:W-:Y:S02]  /*54b0*/  PRMT R57, R4, 0x7632, R57 ;  /* 0x0000763204397816 */ /* 0x010fe40000000039 */
[----:B------:R-:W-:-:S03]  /*54c0*/  LOP3.LUT R4, R3, 0x12, RZ, 0xfc, !PT ;  /* 0x0000001203047812 */ /* 0x000fc600078efcff */
[----:B------:R-:W-:Y:S01]  /*54d0*/  @P2 STG.E.U16 desc[UR18][R42.64], R57 ;  /* 0x000000392a002986 */ /* 0x000fe2000c101512 */
[----:B------:R-:W-:-:S03]  /*54e0*/  ISETP.LT.AND P2, PT, R142, UR11, !P0 ;  /* 0x0000000b8e007c0c */ /* 0x000fc6000c741270 */
[----:B------:R4:W-:Y:S01]  /*54f0*/  @P3 STG.E.U16 desc[UR18][R58.64], R5 ;  /* 0x000000053a003986 */ /* 0x0009e2000c101512 */
[----:B------:R-:W-:-:S03]  /*5500*/  ISETP.LT.AND P3, PT, R140, UR11, !P0 ;  /* 0x0000000b8c007c0c */ /* 0x000fc6000c761270 */
[----:B------:R0:W-:Y:S01]  /*5510*/  @P5 STG.E.U16 desc[UR18][R60.64], R33 ;  /* 0x000000213c005986 */ /* 0x0001e2000c101512 */
[----:B------:R-:W-:Y:S02]  /*5520*/  ISETP.LT.AND P5, PT, R32, UR11, !P0 ;  /* 0x0000000b20007c0c */ /* 0x000fe4000c7a1270 */
[----:B------:R-:W-:Y:S01]  /*5530*/  PRMT R32, R6, 0x7632, R32 ;  /* 0x0000763206207816 */ /* 0x000fe20000000020 */
[----:B------:R1:W-:Y:S01]  /*5540*/  @P6 STG.E.U16 desc[UR18][R62.64], R6 ;  /* 0x000000063e006986 */ /* 0x0003e2000c101512 */
[----:B------:R-:W-:Y:S02]  /*5550*/  ISETP.LT.AND P6, PT, R4, UR11, !P0 ;  /* 0x0000000b04007c0c */ /* 0x000fe4000c7c1270 */
[C---:B------:R-:W-:Y:S01]  /*5560*/  LOP3.LUT R4, R3.reuse, 0x14, RZ, 0xfc, !PT ;  /* 0x0000001403047812 */ /* 0x040fe200078efcff */
[----:B------:R-:W-:Y:S01]  /*5570*/  @P4 STG.E.U16 desc[UR18][R76.64], R32 ;  /* 0x000000204c004986 */ /* 0x000fe2000c101512 */
[C---:B----4-:R-:W-:Y:S02]  /*5580*/  LOP3.LUT R5, R3.reuse, 0x1e, RZ, 0xfc, !PT ;  /* 0x0000001e03057812 */ /* 0x050fe400078efcff */
[----:B------:R-:W-:Y:S01]  /*5590*/  ISETP.LT.AND P4, PT, R4, UR11, !P0 ;  /* 0x0000000b04007c0c */ /* 0x000fe2000c781270 */
[----:B------:R4:W-:Y:S01]  /*55a0*/  @P2 STG.E.U16 desc[UR18][R78.64], R7 ;  /* 0x000000074e002986 */ /* 0x0009e2000c101512 */
[----:B------:R-:W-:-:S02]  /*55b0*/  LOP3.LUT R4, R3, 0x16, RZ, 0xfc, !PT ;  /* 0x0000001603047812 */ /* 0x000fc400078efcff */
[----:B0-----:R-:W-:Y:S02]  /*55c0*/  PRMT R33, R7, 0x7632, R33 ;  /* 0x0000763207217816 */ /* 0x001fe40000000021 */
[----:B------:R-:W-:Y:S02]  /*55d0*/  ISETP.LT.AND P2, PT, R4, UR11, !P0 ;  /* 0x0000000b04007c0c */ /* 0x000fe4000c741270 */
[C---:B------:R-:W-:Y:S01]  /*55e0*/  LOP3.LUT R4, R3.reuse, 0x18, RZ, 0xfc, !PT ;  /* 0x0000001803047812 */ /* 0x040fe200078efcff */
[----:B------:R0:W-:Y:S01]  /*55f0*/  @P3 STG.E.U16 desc[UR18][R80.64], R33 ;  /* 0x0000002150003986 */ /* 0x0001e2000c101512 */
[C---:B-1----:R-:W-:Y:S02]  /*5600*/  LOP3.LUT R6, R3.reuse, 0x24, RZ, 0xfc, !PT ;  /* 0x0000002403067812 */ /* 0x042fe400078efcff */
[----:B------:R-:W-:Y:S01]  /*5610*/  ISETP.LT.AND P3, PT, R4, UR11, !P0 ;  /* 0x0000000b04007c0c */ /* 0x000fe2000c761270 */
[----:B------:R-:W-:Y:S01]  /*5620*/  @P5 STG.E.U16 desc[UR18][R82.64], R72 ;  /* 0x0000004852005986 */ /* 0x000fe2000c101512 */
[----:B------:R-:W-:-:S02]  /*5630*/  LOP3.LUT R4, R3, 0x1a, RZ, 0xfc, !PT ;  /* 0x0000001a03047812 */ /* 0x000fc400078efcff */
[----:B----4-:R-:W-:Y:S01]  /*5640*/  PRMT R7, R75, 0x7632, R7 ;  /* 0x000076324b077816 */ /* 0x010fe20000000007 */
[----:B------:R-:W-:Y:S01]  /*5650*/  @P6 STG.E.U16 desc[UR18][R88.64], R44 ;  /* 0x0000002c58006986 */ /* 0x000fe2000c101512 */
[----:B------:R-:W-:Y:S02]  /*5660*/  ISETP.LT.AND P5, PT, R4, UR11, !P0 ;  /* 0x0000000b04007c0c */ /* 0x000fe4000c7a1270 */
[----:B------:R-:W-:Y:S01]  /*5670*/  LOP3.LUT R4, R3, 0x1c, RZ, 0xfc, !PT ;  /* 0x0000001c03047812 */ /* 0x000fe200078efcff */
[----:B------:R-:W-:Y:S01]  /*5680*/  @P4 STG.E.U16 desc[UR18][R90.64], R73 ;  /* 0x000000495a004986 */ /* 0x000fe2000c101512 */
[----:B------:R-:W-:Y:S01]  /*5690*/  ISETP.LT.AND P4, PT, R5, UR11, !P0 ;  /* 0x0000000b05007c0c */ /* 0x000fe2000c781270 */
[----:B0-----:R-:W-:Y:S01]  /*56a0*/  IMAD R33, R41, 0x2, R105 ;  /* 0x0000000229217824 */ /* 0x001fe200078e0269 */
[----:B------:R-:W-:Y:S01]  /*56b0*/  ISETP.LT.AND P6, PT, R4, UR11, !P0 ;  /* 0x0000000b04007c0c */ /* 0x000fe2000c7c1270 */
[----:B------:R-:W-:Y:S01]  /*56c0*/  @P2 STG.E.U16 desc[UR18][R92.64], R46 ;  /* 0x0000002e5c002986 */ /* 0x000fe2000c101512 */
[----:B------:R-:W-:-:S02]  /*56d0*/  LOP3.LUT R4, R3, 0x20, RZ, 0xfc, !PT ;  /* 0x0000002003047812 */ /* 0x000fc400078efcff */
[----:B------:R-:W-:Y:S01]  /*56e0*/  PRMT R5, R74, 0x7632, R5 ;  /* 0x000076324a057816 */ /* 0x000fe20000000005 */
[----:B------:R-:W-:Y:S01]  /*56f0*/  @P3 STG.E.U16 desc[UR18][R94.64], R74 ;  /* 0x0000004a5e003986 */ /* 0x000fe2000c101512 */
[----:B------:R-:W-:Y:S02]  /*5700*/  ISETP.LT.AND P2, PT, R4, UR11, !P0 ;  /* 0x0000000b04007c0c */ /* 0x000fe4000c741270 */
[C---:B------:R-:W-:Y:S01]  /*5710*/  LOP3.LUT R4, R3.reuse, 0x22, RZ, 0xfc, !PT ;  /* 0x0000002203047812 */ /* 0x040fe200078efcff */
[----:B------:R0:W-:Y:S01]  /*5720*/  @P5 STG.E.U16 desc[UR18][R96.64], R5 ;  /* 0x0000000560005986 */ /* 0x0001e2000c101512 */
[----:B------:R-:W-:Y:S02]  /*5730*/  LOP3.LUT R32, R3, 0x28, RZ, 0xfc, !PT ;  /* 0x0000002803207812 */ /* 0x000fe400078efcff */
[----:B------:R-:W-:Y:S01]  /*5740*/  ISETP.LT.AND P3, PT, R4, UR11, !P0 ;  /* 0x0000000b04007c0c */ /* 0x000fe2000c761270 */
[----:B------:R-:W-:Y:S01]  /*5750*/  @P6 STG.E.U16 desc[UR18][R98.64], R75 ;  /* 0x0000004b62006986 */ /* 0x000fe2000c101512 */
[----:B------:R-:W-:-:S04]  /*5760*/  LEA R4, P5, R105, R40, 0x1 ;  /* 0x0000002869047211 */ /* 0x000fc800078a08ff */
[----:B0-----:R-:W-:Y:S02]  /*5770*/  LEA.HI.X.SX32 R5, R105, R0, 0x1, P5 ;  /* 0x0000000069057211 */ /* 0x001fe400028f0eff */
[----:B-----5:R-:W-:Y:S01]  /*5780*/  ISETP.LT.AND P5, PT, R6, UR4, !P0 ;  /* 0x0000000406007c0c */ /* 0x020fe2000c7a1270 */
[----:B------:R-:W0:Y:S01]  /*5790*/  LDCU UR4, c[0x0][0x39c] ;  /* 0x00007380ff0477ac */ /* 0x000e220008000800 */
[C---:B------:R-:W-:Y:S01]  /*57a0*/  LEA R6, P6, R33.reuse, R40, 0x1 ;  /* 0x0000002821067211 */ /* 0x040fe200078c08ff */
[----:B------:R1:W-:Y:S01]  /*57b0*/  @P4 STG.E.U16 desc[UR18][R4.64], R7 ;  /* 0x0000000704004986 */ /* 0x0003e2000c101512 */
[----:B------:R-:W-:Y:S01]  /*57c0*/  ISETP.LT.AND P4, PT, R32, UR6, !P0 ;  /* 0x0000000620007c0c */ /* 0x000fe2000c781270 */
[----:B------:R-:W4:Y:S01]  /*57d0*/  LDCU UR6, c[0x0][0x39c] ;  /* 0x00007380ff0677ac */ /* 0x000f220008000800 */
[----:B-1----:R-:W-:Y:S01]  /*57e0*/  LEA.HI.X.SX32 R7, R33, R0, 0x1, P6 ;  /* 0x0000000021077211 */ /* 0x002fe200030f0eff */
[----:B------:R-:W-:Y:S01]  /*57f0*/  IMAD R33, R41, 0x2, R33 ;  /* 0x0000000229217824 */ /* 0x000fe200078e0221 */
[----:B--2---:R-:W-:Y:S01]  /*5800*/  ISETP.LT.AND P6, PT, R34, UR5, !P0 ;  /* 0x0000000522007c0c */ /* 0x004fe2000c7c1270 */
[----:B------:R-:W1:Y:S01]  /*5810*/  LDCU UR5, c[0x0][0x39c] ;  /* 0x00007380ff0577ac */ /* 0x000e620008000800 */
[----:B------:R-:W-:Y:S01]  /*5820*/  LOP3.LUT R34, R3, 0x2a, RZ, 0xfc, !PT ;  /* 0x0000002a03227812 */ /* 0x000fe200078efcff */
[----:B------:R2:W-:Y:S01]  /*5830*/  @P2 STG.E.U16 desc[UR18][R6.64], R20 ;  /* 0x0000001406002986 */ /* 0x0005e2000c101512 */
[----:B------:R-:W-:Y:S01]  /*5840*/  LEA R32, P2, R33, R40, 0x1 ;  /* 0x0000002821207211 */ /* 0x000fe200078408ff */
[----:B------:R-:W-:-:S03]  /*5850*/  IMAD R5, R41, 0x2, R33 ;  /* 0x0000000229057824 */ /* 0x000fc600078e0221 */
[----:B------:R-:W-:Y:S01]  /*5860*/  LEA.HI.X.SX32 R33, R33, R0, 0x1, P2 ;  /* 0x0000000021217211 */ /* 0x000fe200010f0eff */
[----:B------:R-:W-:Y:S01]  /*5870*/  IMAD R35, R41, 0x2, R5 ;  /* 0x0000000229237824 */ /* 0x000fe200078e0205 */
[----:B------:R-:W-:-:S03]  /*5880*/  LEA R4, P2, R5, R40, 0x1 ;  /* 0x0000002805047211 */ /* 0x000fc600078408ff */
[----:B------:R-:W-:Y:S01]  /*5890*/  IMAD R43, R41, 0x2, R35 ;  /* 0x00000002292b7824 */ /* 0x000fe200078e0223 */
[----:B------:R-:W-:Y:S02]  /*58a0*/  LEA.HI.X.SX32 R5, R5, R0, 0x1, P2 ;  /* 0x0000000005057211 */ /* 0x000fe400010f0eff */
[----:B0-----:R-:W-:Y:S01]  /*58b0*/  ISETP.LT.AND P2, PT, R34, UR4, !P0 ;  /* 0x0000000422007c0c */ /* 0x001fe2000c741270 */
[----:B------:R-:W0:Y:S01]  /*58c0*/  LDCU UR4, c[0x0][0x39c] ;  /* 0x00007380ff0477ac */ /* 0x000e220008000800 */
[----:B--2---:R-:W-:Y:S02]  /*58d0*/  PRMT R7, R20, 0x7632, R7 ;  /* 0x0000763214077816 */ /* 0x004fe40000000007 */
[C---:B------:R-:W-:Y:S02]  /*58e0*/  LOP3.LUT R20, R3.reuse, 0x2c, RZ, 0xfc, !PT ;  /* 0x0000002c03147812 */ /* 0x040fe400078efcff */
[----:B------:R-:W-:Y:S01]  /*58f0*/  LOP3.LUT R34, R3, 0x2e, RZ, 0xfc, !PT ;  /* 0x0000002e03227812 */ /* 0x000fe200078efcff */
[----:B------:R2:W-:Y:S01]  /*5900*/  @P3 STG.E.U16 desc[UR18][R32.64], R7 ;  /* 0x0000000720003986 */ /* 0x0005e2000c101512 */
[----:B------:R-:W-:-:S03]  /*5910*/  LEA R6, P3, R35, R40, 0x1 ;  /* 0x0000002823067211 */ /* 0x000fc600078608ff */
[----:B------:R5:W-:Y:S01]  /*5920*/  @P5 STG.E.U16 desc[UR18][R4.64], R21 ;  /* 0x0000001504005986 */ /* 0x000be2000c101512 */
[----:B--2---:R-:W-:Y:S02]  /*5930*/  LEA.HI.X.SX32 R7, R35, R0, 0x1, P3 ;  /* 0x0000000023077211 */ /* 0x004fe400018f0eff */
[----:B------:R-:W-:Y:S02]  /*5940*/  LEA R32, P5, R43, R40, 0x1 ;  /* 0x000000282b207211 */ /* 0x000fe400078a08ff */
[----:B-1----:R-:W-:Y:S01]  /*5950*/  ISETP.LT.AND P3, PT, R20, UR5, !P0 ;  /* 0x0000000514007c0c */ /* 0x002fe2000c761270 */
[----:B------:R-:W1:Y:S01]  /*5960*/  LDCU UR5, c[0x0][0x39c] ;  /* 0x00007380ff0577ac */ /* 0x000e620008000800 */
[----:B------:R-:W-:Y:S02]  /*5970*/  LOP3.LUT R20, R3, 0x30, RZ, 0xfc, !PT ;  /* 0x0000003003147812 */ /* 0x000fe400078efcff */
[----:B-----5:R-:W-:Y:S02]  /*5980*/  PRMT R5, R21, 0x7632, R5 ;  /* 0x0000763215057816 */ /* 0x020fe40000000005 */
[----:B------:R-:W-:Y:S01]  /*5990*/  LEA.HI.X.SX32 R33, R43, R0, 0x1, P5 ;  /* 0x000000002b217211 */ /* 0x000fe200028f0eff */
[C---:B------:R-:W-:Y:S01]  /*59a0*/  IMAD R43, R41.reuse, 0x2, R43 ;  /* 0x00000002292b7824 */ /* 0x040fe200078e022b */
[----:B0-----:R-:W-:Y:S01]  /*59b0*/  ISETP.LT.AND P5, PT, R20, UR4, !P0 ;  /* 0x0000000414007c0c */ /* 0x001fe2000c7a1270 */
[----:B------:R-:W0:Y:S01]  /*59c0*/  LDCU UR4, c[0x0][0x39c] ;  /* 0x00007380ff0477ac */ /* 0x000e220008000800 */
[----:B------:R2:W-:Y:S01]  /*59d0*/  @P6 STG.E.U16 desc[UR18][R6.64], R5 ;  /* 0x0000000506006986 */ /* 0x0005e2000c101512 */
[----:B------:R-:W-:Y:S01]  /*59e0*/  IMAD R21, R41, 0x2, R43 ;  /* 0x0000000229157824 */ /* 0x000fe200078e022b */
[----:B----4-:R-:W-:Y:S01]  /*59f0*/  ISETP.LT.AND P6, PT, R34, UR6, !P0 ;  /* 0x0000000622007c0c */ /* 0x010fe2000c7c1270 */
[----:B------:R-:W4:Y:S01]  /*5a00*/  LDCU UR6, c[0x0][0x39c] ;  /* 0x00007380ff0677ac */ /* 0x000f220008000800 */
[----:B------:R5:W-:Y:S01]  /*5a10*/  @P4 STG.E.U16 desc[UR18][R32.64], R22 ;  /* 0x0000001620004986 */ /* 0x000be2000c101512 */
[----:B------:R-:W-:Y:S01]  /*5a20*/  LEA R4, P4, R43, R40, 0x1 ;  /* 0x000000282b047211 */ /* 0x000fe200078808ff */
[----:B------:R-:W-:Y:S01]  /*5a30*/  IMAD R35, R41, 0x2, R21 ;  /* 0x0000000229237824 */ /* 0x000fe200078e0215 */
[----:B------:R-:W-:-:S02]  /*5a40*/  LOP3.LUT R34, R3, 0x32, RZ, 0xfc, !PT ;  /* 0x0000003203227812 */ /* 0x000fc400078efcff */
[----:B--2---:R-:W-:Y:S02]  /*5a50*/  LEA.HI.X.SX32 R5, R43, R0, 0x1, P4 ;  /* 0x000000002b057211 */ /* 0x004fe400020f0eff */
[C---:B------:R-:W-:Y:S02]  /*5a60*/  LEA R6, P4, R21.reuse, R40, 0x1 ;  /* 0x0000002815067211 */ /* 0x040fe400078808ff */
[----:B-----5:R-:W-:Y:S02]  /*5a70*/  PRMT R33, R22, 0x7632, R33 ;  /* 0x0000763216217816 */ /* 0x020fe40000000021 */
[----:B------:R-:W-:Y:S02]  /*5a80*/  LEA.HI.X.SX32 R7, R21, R0, 0x1, P4 ;  /* 0x0000000015077211 */ /* 0x000fe400020f0eff */
[----:B------:R-:W-:Y:S01]  /*5a90*/  LOP3.LUT R22, R3, 0x34, RZ, 0xfc, !PT ;  /* 0x0000003403167812 */ /* 0x000fe200078efcff */
[----:B------:R2:W-:Y:S01]  /*5aa0*/  @P2 STG.E.U16 desc[UR18][R4.64], R33 ;  /* 0x0000002104002986 */ /* 0x0005e2000c101512 */
[----:B------:R-:W-:-:S02]  /*5ab0*/  LEA R20, P4, R35, R40, 0x1 ;  /* 0x0000002823147211 */ /* 0x000fc400078808ff */
[----:B------:R-:W-:Y:S01]  /*5ac0*/  PRMT R32, R23, 0x7632, R32 ;  /* 0x0000763217207816 */ /* 0x000fe20000000020 */
[----:B------:R5:W-:Y:S01]  /*5ad0*/  @P3 STG.E.U16 desc[UR18][R6.64], R23 ;  /* 0x0000001706003986 */ /* 0x000be2000c101512 */
[----:B0-----:R-:W-:Y:S01]  /*5ae0*/  ISETP.LT.AND P3, PT, R22, UR4, !P0 ;  /* 0x0000000416007c0c */ /* 0x001fe2000c761270 */
[----:B------:R-:W0:Y:S01]  /*5af0*/  LDCU UR4, c[0x0][0x39c] ;  /* 0x00007380ff0477ac */ /* 0x000e220008000800 */
[----:B------:R-:W-:Y:S01]  /*5b00*/  LEA.HI.X.SX32 R21, R35, R0, 0x1, P4 ;  /* 0x0000000023157211 */ /* 0x000fe200020f0eff */
[----:B------:R-:W-:Y:S01]  /*5b10*/  IMAD R35, R41, 0x2, R35 ;  /* 0x0000000229237824 */ /* 0x000fe200078e0223 */
[----:B-1----:R-:W-:Y:S01]  /*5b20*/  ISETP.LT.AND P2, PT, R34, UR5, !P0 ;  /* 0x0000000522007c0c */ /* 0x002fe2000c741270 */
[----:B------:R-:W1:Y:S01]  /*5b30*/  LDCU UR5, c[0x0][0x39c] ;  /* 0x00007380ff0577ac */ /* 0x000e620008000800 */
[C---:B------:R-:W-:Y:S01]  /*5b40*/  LOP3.LUT R22, R3.reuse, 0x38, RZ, 0xfc, !PT ;  /* 0x0000003803167812 */ /* 0x040fe200078efcff */
[----:B------:R0:W-:Y:S01]  /*5b50*/  @P6 STG.E.U16 desc[UR18][R20.64], R32 ;  /* 0x0000002014006986 */ /* 0x0001e2000c101512 */
[----:B--2---:R-:W-:Y:S01]  /*5b60*/  LOP3.LUT R5, R3, 0x36, RZ, 0xfc, !PT ;  /* 0x0000003603057812 */ /* 0x004fe200078efcff */
[----:B------:R-:W-:Y:S01]  /*5b70*/  IMAD R33, R41, 0x2, R35 ;  /* 0x0000000229217824 */ /* 0x000fe200078e0223 */
[----:B------:R-:W-:-:S02]  /*5b80*/  LEA R4, P6, R35, R40, 0x1 ;  /* 0x0000002823047211 */ /* 0x000fc400078c08ff */
[----:B----4-:R-:W-:Y:S01]  /*5b90*/  ISETP.LT.AND P4, PT, R5, UR6, !P0 ;  /* 0x0000000605007c0c */ /* 0x010fe2000c781270 */
[----:B-----5:R-:W-:Y:S01]  /*5ba0*/  IMAD R23, R41, 0x2, R33 ;  /* 0x0000000229177824 */ /* 0x020fe200078e0221 */
[----:B------:R-:W-:Y:S01]  /*5bb0*/  LEA.HI.X.SX32 R5, R35, R0, 0x1, P6 ;  /* 0x0000000023057211 */ /* 0x000fe200030f0eff */
[----:B------:R-:W2:Y:S01]  /*5bc0*/  LDCU UR6, c[0x0][0x39c] ;  /* 0x00007380ff0677ac */ /* 0x000ea20008000800 */
[C---:B------:R-:W-:Y:S02]  /*5bd0*/  LEA R6, P6, R33.reuse, R40, 0x1 ;  /* 0x0000002821067211 */ /* 0x040fe400078c08ff */
[----:B0-----:R-:W-:Y:S01]  /*5be0*/  PRMT R21, R12, 0x7632, R21 ;  /* 0x000076320c157816 */ /* 0x001fe20000000015 */
[----:B------:R0:W-:Y:S01]  /*5bf0*/  @P5 STG.E.U16 desc[UR18][R4.64], R12 ;  /* 0x0000000c04005986 */ /* 0x0001e2000c101512 */
[----:B------:R-:W-:Y:S02]  /*5c00*/  LEA.HI.X.SX32 R7, R33, R0, 0x1, P6 ;  /* 0x0000000021077211 */ /* 0x000fe400030f0eff */
[----:B------:R-:W-:-:S02]  /*5c10*/  LEA R20, P6, R23, R40, 0x1 ;  /* 0x0000002817147211 */ /* 0x000fc400078c08ff */
[----:B------:R-:W-:Y:S01]  /*5c20*/  ISETP.LT.AND P5, PT, R22, UR4, !P0 ;  /* 0x0000000416007c0c */ /* 0x000fe2000c7a1270 */
[----:B------:R-:W4:Y:S01]  /*5c30*/  LDCU UR4, c[0x0][0x39c] ;  /* 0x00007380ff0477ac */ /* 0x000f220008000800 */
[----:B------:R5:W-:Y:S01]  /*5c40*/  @P2 STG.E.U16 desc[UR18][R6.64], R21 ;  /* 0x0000001506002986 */ /* 0x000be2000c101512 */
[C---:B------:R-:W-:Y:S02]  /*5c50*/  LOP3.LUT R22, R3.reuse, 0x3c, RZ, 0xfc, !PT ;  /* 0x0000003c03167812 */ /* 0x040fe400078efcff */
[C---:B------:R-:W-:Y:S02]  /*5c60*/  LOP3.LUT R32, R3.reuse, 0x3a, RZ, 0xfc, !PT ;  /* 0x0000003a03207812 */ /* 0x040fe400078efcff */
[C---:B0-----:R-:W-:Y:S02]  /*5c70*/  LOP3.LUT R12, R3.reuse, 0x3e, RZ, 0xfc, !PT ;  /* 0x0000003e030c7812 */ /* 0x041fe400078efcff */
[----:B-1----:R-:W-:Y:S01]  /*5c80*/  ISETP.LT.AND P2, PT, R32, UR5, !P0 ;  /* 0x0000000520007c0c */ /* 0x002fe2000c741270 */
[----:B------:R-:W0:Y:S01]  /*5c90*/  LDCU UR5, c[0x0][0x39c] ;  /* 0x00007380ff0577ac */ /* 0x000e220008000800 */
[----:B------:R-:W-:-:S02]  /*5ca0*/  LOP3.LUT R32, R3, 0x76, RZ, 0xfc, !PT ;  /* 0x0000007603207812 */ /* 0x000fc400078efcff */
[----:B-----5:R-:W-:Y:S01]  /*5cb0*/  LEA.HI.X.SX32 R21, R23, R0, 0x1, P6 ;  /* 0x0000000017157211 */ /* 0x020fe200030f0eff */
        /* <DEDUP_REMOVED lines=9> */
[----:B------:R-:W-:-:S04]  /*5d50*/  LEA R6, P3, R7, R40, 0x1 ;  /* 0x0000002807067211 */ /* 0x000fc800078608ff */
[----:B------:R-:W-:Y:S02]  /*5d60*/  LEA.HI.X.SX32 R7, R7, R0, 0x1, P3 ;  /* 0x0000000007077211 */ /* 0x000fe400018f0eff */
[----:B--2---:R-:W-:Y:S02]  /*5d70*/  PRMT R21, R13, 0x7632, R21 ;  /* 0x000076320d157816 */ /* 0x004fe40000000015 */
[----:B----4-:R-:W-:Y:S01]  /*5d80*/  ISETP.LT.AND P3, PT, R12, UR4, !P0 ;  /* 0x000000040c007c0c */ /* 0x010fe2000c761270 */
[----:B------:R-:W2:Y:S01]  /*5d90*/  LDCU UR4, c[0x0][0x39c] ;  /* 0x00007380ff0477ac */ /* 0x000ea20008000800 */
[----:B------:R-:W-:Y:S01]  /*5da0*/  LOP3.LUT R20, R3, 0x40, RZ, 0xfc, !PT ;  /* 0x0000004003147812 */ /* 0x000fe200078efcff */
[----:B------:R4:W-:Y:S01]  /*5db0*/  @P4 STG.E.U16 desc[UR18][R4.64], R21 ;  /* 0x0000001504004986 */ /* 0x0009e2000c101512 */
[----:B------:R-:W-:-:S03]  /*5dc0*/  LEA R12, P4, R23, R40, 0x1 ;  /* 0x00000028170c7211 */ /* 0x000fc600078808ff */
[----:B------:R5:W-:Y:S01]  /*5dd0*/  @P5 STG.E.U16 desc[UR18][R6.64], R14 ;  /* 0x0000000e06005986 */ /* 0x000be2000c101512 */
[----:B------:R-:W-:Y:S01]  /*5de0*/  LEA.HI.X.SX32 R13, R23, R0, 0x1, P4 ;  /* 0x00000000170d7211 */ /* 0x000fe200020f0eff */
[----:B------:R-:W-:Y:S01]  /*5df0*/  IMAD R23, R41, 0x2, R23 ;  /* 0x0000000229177824 */ /* 0x000fe200078e0217 */
[----:B0-----:R-:W-:Y:S01]  /*5e00*/  ISETP.LT.AND P4, PT, R20, UR5, !P0 ;  /* 0x0000000514007c0c */ /* 0x001fe2000c781270 */
[----:B------:R-:W0:Y:S01]  /*5e10*/  LDCU UR5, c[0x0][0x39c] ;  /* 0x00007380ff0577ac */ /* 0x000e220008000800 */
[C---:B------:R-:W-:Y:S02]  /*5e20*/  LOP3.LUT R20, R3.reuse, 0x46, RZ, 0xfc, !PT ;  /* 0x0000004603147812 */ /* 0x040fe400078efcff */
[----:B----4-:R-:W-:Y:S01]  /*5e30*/  LOP3.LUT R5, R3, 0x42, RZ, 0xfc, !PT ;  /* 0x0000004203057812 */ /* 0x010fe200078efcff */
[----:B------:R-:W-:Y:S01]  /*5e40*/  IMAD R21, R41, 0x2, R23 ;  /* 0x0000000229157824 */ /* 0x000fe200078e0217 */
[----:B------:R-:W-:Y:S02]  /*5e50*/  LEA R4, P5, R23, R40, 0x1 ;  /* 0x0000002817047211 */ /* 0x000fe400078a08ff */
[----:B-----5:R-:W-:-:S02]  /*5e60*/  PRMT R7, R14, 0x7632, R7 ;  /* 0x000076320e077816 */ /* 0x020fc40000000007 */
[----:B------:R-:W-:-:S03]  /*5e70*/  LOP3.LUT R14, R3, 0x44, RZ, 0xfc, !PT ;  /* 0x00000044030e7812 */ /* 0x000fc600078efcff */
[----:B------:R4:W-:Y:S01]  /*5e80*/  @P2 STG.E.U16 desc[UR18][R12.64], R7 ;  /* 0x000000070c002986 */ /* 0x0009e2000c101512 */
[----:B-1----:R-:W-:Y:S01]  /*5e90*/  ISETP.LT.AND P2, PT, R5, UR6, !P0 ;  /* 0x0000000605007c0c */ /* 0x002fe2000c741270 */
[----:B------:R-:W1:Y:S01]  /*5ea0*/  LDCU UR6, c[0x0][0x39c] ;  /* 0x00007380ff0677ac */ /* 0x000e620008000800 */
[----:B------:R-:W-:Y:S01]  /*5eb0*/  LEA.HI.X.SX32 R5, R23, R0, 0x1, P5 ;  /* 0x0000000017057211 */ /* 0x000fe200028f0eff */
[----:B------:R-:W-:Y:S01]  /*5ec0*/  IMAD R23, R41, 0x2, R21 ;  /* 0x0000000229177824 */ /* 0x000fe200078e0215 */
[----:B------:R-:W-:-:S03]  /*5ed0*/  LEA R6, P5, R21, R40, 0x1 ;  /* 0x0000002815067211 */ /* 0x000fc600078a08ff */
[----:B------:R-:W-:Y:S01]  /*5ee0*/  @P6 STG.E.U16 desc[UR18][R4.64], R15 ;  /* 0x0000000f04006986 */ /* 0x000fe2000c101512 */
[----:B----4-:R-:W-:Y:S02]  /*5ef0*/  PRMT R13, R15, 0x7632, R13 ;  /* 0x000076320f0d7816 */ /* 0x010fe4000000000d */
[----:B------:R-:W-:Y:S02]  /*5f00*/  LEA.HI.X.SX32 R7, R21, R0, 0x1, P5 ;  /* 0x0000000015077211 */ /* 0x000fe400028f0eff */
[----:B------:R-:W-:Y:S02]  /*5f10*/  LEA R12, P6, R23, R40, 0x1 ;  /* 0x00000028170c7211 */ /* 0x000fe400078c08ff */
[----:B--2---:R-:W-:Y:S01]  /*5f20*/  ISETP.LT.AND P5, PT, R14, UR4, !P0 ;  /* 0x000000040e007c0c */ /* 0x004fe2000c7a1270 */
[----:B------:R2:W-:Y:S01]  /*5f30*/  @P3 STG.E.U16 desc[UR18][R6.64], R13 ;  /* 0x0000000d06003986 */ /* 0x0005e2000c101512 */
[----:B------:R-:W4:Y:S01]  /*5f40*/  LDCU UR4, c[0x0][0x39c] ;  /* 0x00007380ff0477ac */ /* 0x000f220008000800 */
[----:B------:R-:W-:-:S04]  /*5f50*/  LOP3.LUT R14, R3, 0x48, RZ, 0xfc, !PT ;  /* 0x00000048030e7812 */ /* 0x000fc800078efcff */
[----:B-1----:R-:W-:Y:S01]  /*5f60*/  ISETP.LT.AND P3, PT, R14, UR6, !P0 ;  /* 0x000000060e007c0c */ /* 0x002fe2000c761270 */
[----:B------:R-:W1:Y:S01]  /*5f70*/  LDCU UR6, c[0x0][0x39c] ;  /* 0x00007380ff0677ac */ /* 0x000e620008000800 */
[----:B------:R-:W-:Y:S02]  /*5f80*/  LOP3.LUT R14, R3, 0x4a, RZ, 0xfc, !PT ;  /* 0x0000004a030e7812 */ /* 0x000fe400078efcff */
[----:B--2---:R-:W-:Y:S01]  /*5f90*/  LEA.HI.X.SX32 R13, R23, R0, 0x1, P6 ;  /* 0x00000000170d7211 */ /* 0x004fe200030f0eff */
[----:B------:R-:W-:Y:S01]  /*5fa0*/  IMAD R23, R41, 0x2, R23 ;  /* 0x0000000229177824 */ /* 0x000fe200078e0217 */
[----:B0-----:R-:W-:Y:S01]  /*5fb0*/  ISETP.LT.AND P6, PT, R20, UR5, !P0 ;  /* 0x0000000514007c0c */ /* 0x001fe2000c7c1270 */
[----:B------:R-:W0:Y:S01]  /*5fc0*/  LDCU UR5, c[0x0][0x39c] ;  /* 0x00007380ff0577ac */ /* 0x000e220008000800 */
[----:B------:R-:W-:Y:S01]  /*5fd0*/  PRMT R20, R55, 0x7632, R20 ;  /* 0x0000763237147816 */ /* 0x000fe20000000014 */
        /* <DEDUP_REMOVED lines=8> */
[----:B------:R-:W-:-:S03]  /*6060*/  LEA R12, P4, R15, R40, 0x1 ;  /* 0x000000280f0c7211 */ /* 0x000fc600078808ff */
[----:B------:R2:W-:Y:S01]  /*6070*/  @P2 STG.E.U16 desc[UR18][R4.64], R13 ;  /* 0x0000000d04002986 */ /* 0x0005e2000c101512 */
[----:B----4-:R-:W-:Y:S01]  /*6080*/  ISETP.LT.AND P2, PT, R14, UR4, !P0 ;  /* 0x000000040e007c0c */ /* 0x010fe2000c741270 */
[----:B------:R-:W4:Y:S01]  /*6090*/  LDCU UR4, c[0x0][0x39c] ;  /* 0x00007380ff0477ac */ /* 0x000f220008000800 */
[----:B------:R-:W-:Y:S01]  /*60a0*/  LOP3.LUT R14, R3, 0x4c, RZ, 0xfc, !PT ;  /* 0x0000004c030e7812 */ /* 0x000fe200078efcff */
[----:B------:R5:W-:Y:S01]  /*60b0*/  @P5 STG.E.U16 desc[UR18][R6.64], R53 ;  /* 0x0000003506005986 */ /* 0x000be2000c101512 */
[----:B--2---:R-:W-:Y:S01]  /*60c0*/  LEA.HI.X.SX32 R13, R15, R0, 0x1, P4 ;  /* 0x000000000f0d7211 */ /* 0x004fe200020f0eff */
[----:B------:R-:W-:Y:S01]  /*60d0*/  IMAD R15, R41, 0x2, R15 ;  /* 0x00000002290f7824 */ /* 0x000fe200078e020f */
[----:B------:R-:W-:Y:S02]  /*60e0*/  LOP3.LUT R5, R3, 0x4e, RZ, 0xfc, !PT ;  /* 0x0000004e03057812 */ /* 0x000fe400078efcff */
[----:B-----5:R-:W-:Y:S01]  /*60f0*/  PRMT R7, R53, 0x7632, R7 ;  /* 0x0000763235077816 */ /* 0x020fe20000000007 */
[----:B------:R-:W-:Y:S01]  /*6100*/  IMAD R21, R41, 0x2, R15 ;  /* 0x0000000229157824 */ /* 0x000fe200078e020f */
[----:B0-----:R-:W-:Y:S01]  /*6110*/  ISETP.LT.AND P4, PT, R14, UR5, !P0 ;  /* 0x000000050e007c0c */ /* 0x001fe2000c781270 */
[----:B------:R-:W0:Y:S01]  /*6120*/  LDCU UR5, c[0x0][0x39c] ;  /* 0x00007380ff0577ac */ /* 0x000e220008000800 */
[----:B-1----:R-:W-:Y:S01]  /*6130*/  ISETP.LT.AND P5, PT, R5, UR6, !P0 ;  /* 0x0000000605007c0c */ /* 0x002fe2000c7a1270 */
[----:B------:R1:W-:Y:S01]  /*6140*/  @P6 STG.E.U16 desc[UR18][R12.64], R7 ;  /* 0x000000070c006986 */ /* 0x0003e2000c101512 */
[----:B------:R-:W-:Y:S01]  /*6150*/  LEA R4, P6, R15, R40, 0x1 ;  /* 0x000000280f047211 */ /* 0x000fe200078c08ff */
[----:B------:R-:W2:Y:S01]  /*6160*/  LDCU UR6, c[0x0][0x39c] ;  /* 0x00007380ff0677ac */ /* 0x000ea20008000800 */
[----:B------:R-:W-:-:S02]  /*6170*/  LOP3.LUT R14, R3, 0x50, RZ, 0xfc, !PT ;  /* 0x00000050030e7812 */ /* 0x000fc400078efcff */
[----:B------:R-:W-:Y:S02]  /*6180*/  LEA.HI.X.SX32 R5, R15, R0, 0x1, P6 ;  /* 0x000000000f057211 */ /* 0x000fe400030f0eff */
[----:B------:R-:W-:-:S03]  /*6190*/  LEA R6, P6, R21, R40, 0x1 ;  /* 0x0000002815067211 */ /* 0x000fc600078c08ff */
[----:B------:R5:W-:Y:S01]  /*61a0*/  @P3 STG.E.U16 desc[UR18][R4.64], R54 ;  /* 0x0000003604003986 */ /* 0x000be2000c101512 */
[----:B----4-:R-:W-:Y:S01]  /*61b0*/  ISETP.LT.AND P3, PT, R14, UR4, !P0 ;  /* 0x000000040e007c0c */ /* 0x010fe2000c761270 */
[----:B------:R-:W4:Y:S01]  /*61c0*/  LDCU UR4, c[0x0][0x39c] ;  /* 0x00007380ff0477ac */ /* 0x000f220008000800 */
[----:B-1----:R-:W-:Y:S02]  /*61d0*/  PRMT R13, R54, 0x7632, R13 ;  /* 0x00007632360d7816 */ /* 0x002fe4000000000d */
[----:B------:R-:W-:Y:S01]  /*61e0*/  LEA.HI.X.SX32 R7, R21, R0, 0x1, P6 ;  /* 0x0000000015077211 */ /* 0x000fe200030f0eff */
[----:B------:R-:W-:Y:S01]  /*61f0*/  IMAD R21, R41, 0x2, R21 ;  /* 0x0000000229157824 */ /* 0x000fe200078e0215 */
[----:B------:R-:W-:-:S03]  /*6200*/  LOP3.LUT R14, R3, 0x52, RZ, 0xfc, !PT ;  /* 0x00000052030e7812 */ /* 0x000fc600078efcff */
[----:B------:R1:W-:Y:S01]  /*6210*/  @P2 STG.E.U16 desc[UR18][R6.64], R13 ;  /* 0x0000000d06002986 */ /* 0x0003e2000c101512 */
[----:B------:R-:W-:Y:S01]  /*6220*/  LEA R12, P2, R21, R40, 0x1 ;  /* 0x00000028150c7211 */ /* 0x000fe200078408ff */
[----:B------:R-:W-:Y:S01]  /*6230*/  IMAD R23, R41, 0x2, R21 ;  /* 0x0000000229177824 */ /* 0x000fe200078e0215 */
[C---:B-----5:R-:W-:Y:S02]  /*6240*/  LOP3.LUT R4, R3.reuse, 0x54, RZ, 0xfc, !PT ;  /* 0x0000005403047812 */ /* 0x060fe400078efcff */
[----:B------:R-:W-:Y:S02]  /*6250*/  LOP3.LUT R5, R3, 0x56, RZ, 0xfc, !PT ;  /* 0x0000005603057812 */ /* 0x000fe400078efcff */
[----:B-1----:R-:W-:Y:S02]  /*6260*/  LEA.HI.X.SX32 R13, R21, R0, 0x1, P2 ;  /* 0x00000000150d7211 */ /* 0x002fe400010f0eff */
[----:B0-----:R-:W-:Y:S01]  /*6270*/  ISETP.LT.AND P2, PT, R14, UR5, !P0 ;  /* 0x000000050e007c0c */ /* 0x001fe2000c741270 */
[----:B------:R-:W0:Y:S01]  /*6280*/  LDCU UR5, c[0x0][0x39c] ;  /* 0x00007380ff0577ac */ /* 0x000e220008000800 */
[C---:B------:R-:W-:Y:S01]  /*6290*/  LEA R14, P6, R23.reuse, R40, 0x1 ;  /* 0x00000028170e7211 */ /* 0x040fe200078c08ff */
[----:B------:R1:W-:Y:S01]  /*62a0*/  @P4 STG.E.U16 desc[UR18][R12.64], R55 ;  /* 0x000000370c004986 */ /* 0x0003e2000c101512 */
[----:B--2---:R-:W-:Y:S01]  /*62b0*/  ISETP.LT.AND P4, PT, R4, UR6, !P0 ;  /* 0x0000000604007c0c */ /* 0x004fe2000c781270 */
[----:B------:R-:W2:Y:S01]  /*62c0*/  LDCU UR6, c[0x0][0x39c] ;  /* 0x00007380ff0677ac */ /* 0x000ea20008000800 */
[----:B------:R-:W-:Y:S01]  /*62d0*/  LEA.HI.X.SX32 R15, R23, R0, 0x1, P6 ;  /* 0x00000000170f7211 */ /* 0x000fe200030f0eff */
[----:B------:R-:W-:-:S04]  /*62e0*/  IMAD R23, R41, 0x2, R23 ;  /* 0x0000000229177824 */ /* 0x000fc800078e0217 */
[----:B------:R-:W-:Y:S01]  /*62f0*/  IMAD R7, R41, 0x2, R23 ;  /* 0x0000000229077824 */ /* 0x000fe200078e0217 */
[----:B------:R-:W-:Y:S01]  /*6300*/  LEA R4, P6, R23, R40, 0x1 ;  /* 0x0000002817047211 */ /* 0x000fe200078c08ff */
[----:B------:R5:W-:Y:S01]  /*6310*/  @P5 STG.E.U16 desc[UR18][R14.64], R20 ;  /* 0x000000140e005986 */ /* 0x000be2000c101512 */
[----:B----4-:R-:W-:Y:S01]  /*6320*/  ISETP.LT.AND P5, PT, R5, UR4, !P0 ;  /* 0x0000000405007c0c */ /* 0x010fe2000c7a1270 */
[----:B------:R-:W4:Y:S01]  /*6330*/  LDCU UR4, c[0x0][0x39c] ;  /* 0x00007380ff0477ac */ /* 0x000f220008000800 */
[----:B------:R-:W-:Y:S02]  /*6340*/  LEA.HI.X.SX32 R5, R23, R0, 0x1, P6 ;  /* 0x0000000017057211 */ /* 0x000fe400030f0eff */
[----:B------:R-:W-:Y:S02]  /*6350*/  LEA R6, P6, R7, R40, 0x1 ;  /* 0x0000002807067211 */ /* 0x000fe400078c08ff */
[----:B-1----:R-:W-:Y:S01]  /*6360*/  LOP3.LUT R12, R3, 0x58, RZ, 0xfc, !PT ;  /* 0x00000058030c7812 */ /* 0x002fe200078efcff */
[----:B------:R-:W-:Y:S01]  /*6370*/  @P3 STG.E.U16 desc[UR18][R4.64], R68 ;  /* 0x0000004404003986 */ /* 0x000fe2000c101512 */
[----:B------:R-:W-:-:S02]  /*6380*/  PRMT R13, R68, 0x7632, R13 ;  /* 0x00007632440d7816 */ /* 0x000fc4000000000d */
[----:B0-----:R-:W-:Y:S01]  /*6390*/  ISETP.LT.AND P3, PT, R12, UR5, !P0 ;  /* 0x000000050c007c0c */ /* 0x001fe2000c761270 */
[----:B-----5:R-:W-:Y:S01]  /*63a0*/  IMAD R15, R41, 0x2, R7 ;  /* 0x00000002290f7824 */ /* 0x020fe200078e0207 */
[----:B------:R-:W-:Y:S01]  /*63b0*/  LEA.HI.X.SX32 R7, R7, R0, 0x1, P6 ;  /* 0x0000000007077211 */ /* 0x000fe200030f0eff */
[----:B------:R-:W0:Y:S01]  /*63c0*/  LDCU UR5, c[0x0][0x39c] ;  /* 0x00007380ff0577ac */ /* 0x000e220008000800 */
[----:B------:R-:W-:Y:S02]  /*63d0*/  LOP3.LUT R14, R3, 0x5c, RZ, 0xfc, !PT ;  /* 0x0000005c030e7812 */ /* 0x000fe400078efcff */
[----:B------:R-:W-:Y:S01]  /*63e0*/  LEA R12, P6, R15, R40, 0x1 ;  /* 0x000000280f0c7211 */ /* 0x000fe200078c08ff */
[----:B------:R1:W-:Y:S01]  /*63f0*/  @P2 STG.E.U16 desc[UR18][R6.64], R13 ;  /* 0x0000000d06002986 */ /* 0x0003e2000c101512 */
[C---:B------:R-:W-:Y:S02]  /*6400*/  LOP3.LUT R20, R3.reuse, 0x5a, RZ, 0xfc, !PT ;  /* 0x0000005a03147812 */ /* 0x040fe400078efcff */
[----:B----4-:R-:W-:Y:S01]  /*6410*/  ISETP.LT.AND P2, PT, R14, UR4, !P0 ;  /* 0x000000040e007c0c */ /* 0x010fe2000c741270 */
[----:B------:R-:W4:Y:S01]  /*6420*/  LDCU UR4, c[0x0][0x39c] ;  /* 0x00007380ff0477ac */ /* 0x000f220008000800 */
[----:B------:R-:W-:-:S02]  /*6430*/  LOP3.LUT R14, R3, 0x5e, RZ, 0xfc, !PT ;  /* 0x0000005e030e7812 */ /* 0x000fc400078efcff */
        /* <DEDUP_REMOVED lines=16> */
[----:B------:R-:W-:-:S03]  /*6540*/  LOP3.LUT R14, R3, 0x60, RZ, 0xfc, !PT ;  /* 0x00000060030e7812 */ /* 0x000fc600078efcff */
[----:B------:R2:W-:Y:S01]  /*6550*/  @P5 STG.E.U16 desc[UR18][R4.64], R13 ;  /* 0x0000000d04005986 */ /* 0x0005e2000c101512 */
[----:B------:R-:W-:-:S03]  /*6560*/  LEA R12, P5, R15, R40, 0x1 ;  /* 0x000000280f0c7211 */ /* 0x000fc600078a08ff */
[----:B------:R-:W-:Y:S01]  /*6570*/  @P3 STG.E.U16 desc[UR18][R6.64], R70 ;  /* 0x0000004606003986 */ /* 0x000fe2000c101512 */
[----:B----4-:R-:W-:Y:S01]  /*6580*/  ISETP.LT.AND P3, PT, R14, UR4, !P0 ;  /* 0x000000040e007c0c */ /* 0x010fe2000c761270 */
[----:B------:R-:W4:Y:S01]  /*6590*/  LDCU UR4, c[0x0][0x39c] ;  /* 0x00007380ff0477ac */ /* 0x000f220008000800 */
[----:B------:R-:W-:Y:S02]  /*65a0*/  LOP3.LUT R14, R3, 0x64, RZ, 0xfc, !PT ;  /* 0x00000064030e7812 */ /* 0x000fe400078efcff */
[----:B--2---:R-:W-:Y:S02]  /*65b0*/  LEA.HI.X.SX32 R13, R15, R0, 0x1, P5 ;  /* 0x000000000f0d7211 */ /* 0x004fe400028f0eff */
[----:B------:R-:W-:Y:S02]  /*65c0*/  PRMT R5, R70, 0x7632, R5 ;  /* 0x0000763246057816 */ /* 0x000fe40000000005 */
[----:B------:R-:W-:Y:S02]  /*65d0*/  LEA R4, P5, R21, R40, 0x1 ;  /* 0x0000002815047211 */ /* 0x000fe400078a08ff */
[----:B------:R-:W-:Y:S01]  /*65e0*/  LOP3.LUT R15, R3, 0x62, RZ, 0xfc, !PT ;  /* 0x00000062030f7812 */ /* 0x000fe200078efcff */
[----:B------:R2:W-:Y:S03]  /*65f0*/  @P6 STG.E.U16 desc[UR18][R12.64], R5 ;  /* 0x000000050c006986 */ /* 0x0005e6000c101512 */
[----:B-1----:R-:W-:Y:S01]  /*6600*/  ISETP.LT.AND P6, PT, R15, UR6, !P0 ;  /* 0x000000060f007c0c */ /* 0x002fe2000c7c1270 */
[----:B------:R-:W1:Y:S01]  /*6610*/  LDCU UR6, c[0x0][0x39c] ;  /* 0x00007380ff0677ac */ /* 0x000e620008000800 */
[----:B--2---:R-:W-:Y:S01]  /*6620*/  LEA.HI.X.SX32 R5, R21, R0, 0x1, P5 ;  /* 0x0000000015057211 */ /* 0x004fe200028f0eff */
[----:B------:R-:W-:Y:S01]  /*6630*/  IMAD R21, R41, 0x2, R21 ;  /* 0x0000000229157824 */ /* 0x000fe200078e0215 */
[----:B0-----:R-:W-:Y:S01]  /*6640*/  ISETP.LT.AND P5, PT, R14, UR5, !P0 ;  /* 0x000000050e007c0c */ /* 0x001fe2000c7a1270 */
[----:B------:R-:W0:Y:S01]  /*6650*/  LDCU UR5, c[0x0][0x39c] ;  /* 0x00007380ff0577ac */ /* 0x000e220008000800 */
        /* <DEDUP_REMOVED lines=16> */
[----:B0-----:R-:W-:Y:S01]  /*6760*/  ISETP.LT.AND P3, PT, R14, UR5, !P0 ;  /* 0x000000050e007c0c */ /* 0x001fe2000c761270 */
[----:B------:R-:W0:Y:S01]  /*6770*/  LDCU UR5, c[0x0][0x39c] ;  /* 0x00007380ff0577ac */ /* 0x000e220008000800 */
[----:B----4-:R-:W-:Y:S02]  /*6780*/  LEA.HI.X.SX32 R5, R21, R0, 0x1, P4 ;  /* 0x0000000015057211 */ /* 0x010fe400020f0eff */
[C---:B------:R-:W-:Y:S02]  /*6790*/  LEA R14, P4, R23.reuse, R40, 0x1 ;  /* 0x00000028170e7211 */ /* 0x040fe400078808ff */
[----:B------:R-:W-:Y:S02]  /*67a0*/  PRMT R7, R84, 0x7632, R7 ;  /* 0x0000763254077816 */ /* 0x000fe40000000007 */
[----:B------:R-:W-:Y:S01]  /*67b0*/  LEA.HI.X.SX32 R15, R23, R0, 0x1, P4 ;  /* 0x00000000170f7211 */ /* 0x000fe200020f0eff */
[----:B------:R-:W-:Y:S01]  /*67c0*/  IMAD R23, R41, 0x2, R23 ;  /* 0x0000000229177824 */ /* 0x000fe200078e0217 */
[----:B------:R-:W-:Y:S01]  /*67d0*/  LOP3.LUT R6, R3, 0x6c, RZ, 0xfc, !PT ;  /* 0x0000006c03067812 */ /* 0x000fe200078efcff */
[----:B------:R-:W-:Y:S01]  /*67e0*/  @P6 STG.E.U16 desc[UR18][R4.64], R7 ;  /* 0x0000000704006986 */ /* 0x000fe2000c101512 */
[----:B-1----:R-:W-:Y:S01]  /*67f0*/  ISETP.LT.AND P6, PT, R20, UR6, !P0 ;  /* 0x0000000614007c0c */ /* 0x002fe2000c7c1270 */
[----:B------:R-:W-:Y:S01]  /*6800*/  IMAD R21, R41, 0x2, R23 ;  /* 0x0000000229157824 */ /* 0x000fe200078e0217 */
[----:B---3--:R-:W-:Y:S01]  /*6810*/  ISETP.LT.AND P4, PT, R6, UR7, !P0 ;  /* 0x0000000706007c0c */ /* 0x008fe2000c781270 */
[----:B------:R1:W-:Y:S01]  /*6820*/  @P5 STG.E.U16 desc[UR18][R14.64], R85 ;  /* 0x000000550e005986 */ /* 0x0003e2000c101512 */
[C---:B-----5:R-:W-:Y:S01]  /*6830*/  LEA R12, P5, R23.reuse, R40, 0x1 ;  /* 0x00000028170c7211 */ /* 0x060fe200078a08ff */
[----:B------:R-:W3:Y:S02]  /*6840*/  LDCU UR6, c[0x0][0x39c] ;  /* 0x00007380ff0677ac */ /* 0x000ee40008000800 */
[----:B------:R-:W4:Y:S01]  /*6850*/  LDS.128 R4, [R2+UR12] ;  /* 0x0000000c02047984 */ /* 0x000f220008000c00 */
[----:B------:R-:W-:Y:S01]  /*6860*/  LEA.HI.X.SX32 R13, R23, R0, 0x1, P5 ;  /* 0x00000000170d7211 */ /* 0x000fe200028f0eff */
[----:B------:R-:W-:Y:S01]  /*6870*/  IMAD R23, R41, 0x2, R21 ;  /* 0x0000000229177824 */ /* 0x000fe200078e0215 */
[----:B------:R-:W-:-:S04]  /*6880*/  LEA R20, P5, R21, R40, 0x1 ;  /* 0x0000002815147211 */ /* 0x000fc800078a08ff */
[----:B------:R-:W-:Y:S02]  /*6890*/  LEA.HI.X.SX32 R21, R21, R0, 0x1, P5 ;  /* 0x0000000015157211 */ /* 0x000fe400028f0eff */
[----:B-1----:R-:W-:Y:S02]  /*68a0*/  PRMT R15, R85, 0x7632, R15 ;  /* 0x00007632550f7816 */ /* 0x002fe4000000000f */
[----:B------:R-:W-:-:S03]  /*68b0*/  LEA R14, P5, R23, R40, 0x1 ;  /* 0x00000028170e7211 */ /* 0x000fc600078a08ff */
[----:B------:R1:W-:Y:S01]  /*68c0*/  @P2 STG.E.U16 desc[UR18][R12.64], R15 ;  /* 0x0000000f0c002986 */ /* 0x0003e2000c101512 */
[----:B--2---:R-:W-:Y:S01]  /*68d0*/  ISETP.LT.AND P2, PT, R22, UR4, !P0 ;  /* 0x0000000416007c0c */ /* 0x004fe2000c741270 */
[----:B------:R-:W2:Y:S01]  /*68e0*/  LDCU UR4, c[0x0][0x39c] ;  /* 0x00007380ff0477ac */ /* 0x000ea20008000800 */
[C---:B------:R-:W-:Y:S01]  /*68f0*/  LOP3.LUT R22, R3.reuse, 0x70, RZ, 0xfc, !PT ;  /* 0x0000007003167812 */ /* 0x040fe200078efcff */
[----:B------:R5:W-:Y:S03]  /*6900*/  @P3 STG.E.U16 desc[UR18][R20.64], R86 ;  /* 0x0000005614003986 */ /* 0x000be6000c101512 */
[----:B0-----:R-:W-:Y:S01]  /*6910*/  ISETP.LT.AND P3, PT, R22, UR5, !P0 ;  /* 0x0000000516007c0c */ /* 0x001fe2000c761270 */
[----:B------:R-:W0:Y:S01]  /*6920*/  LDCU UR5, c[0x0][0x39c] ;  /* 0x00007380ff0577ac */ /* 0x000e220008000800 */
[----:B------:R-:W-:Y:S02]  /*6930*/  LOP3.LUT R22, R3, 0x74, RZ, 0xfc, !PT ;  /* 0x0000007403167812 */ /* 0x000fe400078efcff */
[----:B-1----:R-:W-:Y:S01]  /*6940*/  LEA.HI.X.SX32 R15, R23, R0, 0x1, P5 ;  /* 0x00000000170f7211 */ /* 0x002fe200028f0eff */
[----:B------:R-:W-:Y:S01]  /*6950*/  IMAD R23, R41, 0x2, R23 ;  /* 0x0000000229177824 */ /* 0x000fe200078e0217 */
[----:B------:R-:W-:-:S02]  /*6960*/  LOP3.LUT R13, R3, 0x72, RZ, 0xfc, !PT ;  /* 0x00000072030d7812 */ /* 0x000fc400078efcff */
[----:B-----5:R-:W-:Y:S01]  /*6970*/  PRMT R21, R86, 0x7632, R21 ;  /* 0x0000763256157816 */ /* 0x020fe20000000015 */
[----:B------:R-:W-:Y:S01]  /*6980*/  IMAD R33, R41, 0x2, R23 ;  /* 0x0000000229217824 */ /* 0x000fe200078e0217 */
[----:B---3--:R-:W-:Y:S01]  /*6990*/  ISETP.LT.AND P5, PT, R13, UR6, !P0 ;  /* 0x000000060d007c0c */ /* 0x008fe2000c7a1270 */
[----:B------:R-:W1:Y:S02]  /*69a0*/  LDCU UR6, c[0x0][0x39c] ;  /* 0x00007380ff0677ac */ /* 0x000e640008000800 */
[----:B------:R3:W-:Y:S01]  /*69b0*/  @P6 STG.E.U16 desc[UR18][R14.64], R21 ;  /* 0x000000150e006986 */ /* 0x0007e2000c101512 */
[----:B------:R-:W-:-:S04]  /*69c0*/  LEA R12, P6, R23, R40, 0x1 ;  /* 0x00000028170c7211 */ /* 0x000fc800078c08ff */
[----:B------:R-:W-:Y:S01]  /*69d0*/  LEA.HI.X.SX32 R13, R23, R0, 0x1, P6 ;  /* 0x00000000170d7211 */ /* 0x000fe200030f0eff */
[----:B------:R-:W-:Y:S01]  /*69e0*/  IMAD R23, R41, 0x2, R33 ;  /* 0x0000000229177824 */ /* 0x000fe200078e0221 */
[----:B------:R-:W-:-:S03]  /*69f0*/  LEA R20, P6, R33, R40, 0x1 ;  /* 0x0000002821147211 */ /* 0x000fc600078c08ff */
[----:B------:R-:W-:Y:S01]  /*6a00*/  @P4 STG.E.U16 desc[UR18][R12.64], R87 ;  /* 0x000000570c004986 */ /* 0x000fe2000c101512 */
[----:B--2---:R-:W-:Y:S01]  /*6a10*/  ISETP.LT.AND P4, PT, R22, UR4, !P0 ;  /* 0x0000000416007c0c */ /* 0x004fe2000c781270 */
[----:B------:R-:W2:Y:S01]  /*6a20*/  LDCU UR4, c[0x0][0x39c] ;  /* 0x00007380ff0477ac */ /* 0x000ea20008000800 */
[----:B---3--:R-:W-:Y:S02]  /*6a30*/  PRMT R15, R87, 0x7632, R15 ;  /* 0x00007632570f7816 */ /* 0x008fe4000000000f */
[----:B------:R-:W-:Y:S02]  /*6a40*/  LEA.HI.X.SX32 R21, R33, R0, 0x1, P6 ;  /* 0x0000000021157211 */ /* 0x000fe400030f0eff */
[----:B------:R-:W-:Y:S02]  /*6a50*/  LEA R14, P6, R23, R40, 0x1 ;  /* 0x00000028170e7211 */ /* 0x000fe400078c08ff */
[----:B------:R-:W-:Y:S01]  /*6a60*/  LOP3.LUT R22, R3, 0x78, RZ, 0xfc, !PT ;  /* 0x0000007803167812 */ /* 0x000fe200078efcff */
[----:B------:R3:W-:Y:S01]  /*6a70*/  @P2 STG.E.U16 desc[UR18][R20.64], R15 ;  /* 0x0000000f14002986 */ /* 0x0007e2000c101512 */
[----:B0-----:R-:W-:Y:S01]  /*6a80*/  ISETP.LT.AND P2, PT, R32, UR5, !P0 ;  /* 0x0000000520007c0c */ /* 0x001fe2000c741270 */
[----:B------:R-:W0:Y:S01]  /*6a90*/  LDCU UR5, c[0x0][0x39c] ;  /* 0x00007380ff0577ac */ /* 0x000e220008000800 */
[----:B---3--:R-:W-:Y:S01]  /*6aa0*/  LEA.HI.X.SX32 R15, R23, R0, 0x1, P6 ;  /* 0x00000000170f7211 */ /* 0x008fe200030f0eff */
[----:B------:R-:W-:Y:S01]  /*6ab0*/  IMAD R23, R41, 0x2, R23 ;  /* 0x0000000229177824 */ /* 0x000fe200078e0217 */
[----:B-1----:R-:W-:Y:S01]  /*6ac0*/  ISETP.LT.AND P6, PT, R22, UR6, !P0 ;  /* 0x0000000616007c0c */ /* 0x002fe2000c7c1270 */
[----:B------:R-:W1:Y:S01]  /*6ad0*/  LDCU UR6, c[0x0][0x39c] ;  /* 0x00007380ff0677ac */ /* 0x000e620008000800 */
[----:B------:R-:W-:Y:S01]  /*6ae0*/  LOP3.LUT R22, R3, 0x7a, RZ, 0xfc, !PT ;  /* 0x0000007a03167812 */ /* 0x000fe200078efcff */
[----:B----4-:R3:W-:Y:S01]  /*6af0*/  @P3 STG.E.U16 desc[UR18][R14.64], R4 ;  /* 0x000000040e003986 */ /* 0x0107e2000c101512 */
[----:B------:R-:W-:Y:S01]  /*6b00*/  LEA R12, P3, R23, R40, 0x1 ;  /* 0x00000028170c7211 */ /* 0x000fe200078608ff */
[----:B------:R-:W-:-:S03]  /*6b10*/  IMAD R21, R41, 0x2, R23 ;  /* 0x0000000229157824 */ /* 0x000fc600078e0217 */
[----:B------:R-:W-:Y:S01]  /*6b20*/  LEA.HI.X.SX32 R13, R23, R0, 0x1, P3 ;  /* 0x00000000170d7211 */ /* 0x000fe200018f0eff */
[----:B------:R-:W-:Y:S01]  /*6b30*/  IMAD R23, R41, 0x2, R21 ;  /* 0x0000000229177824 */ /* 0x000fe200078e0215 */
[----:B------:R-:W-:-:S04]  /*6b40*/  LEA R20, P3, R21, R40, 0x1 ;  /* 0x0000002815147211 */ /* 0x000fc800078608ff */
[----:B------:R-:W-:Y:S02]  /*6b50*/  LEA.HI.X.SX32 R21, R21, R0, 0x1, P3 ;  /* 0x0000000015157211 */ /* 0x000fe400018f0eff */
[----:B---3--:R-:W-:Y:S02]  /*6b60*/  PRMT R15, R4, 0x7632, R15 ;  /* 0x00007632040f7816 */ /* 0x008fe4000000000f */
[----:B--2---:R-:W-:Y:S01]  /*6b70*/  ISETP.LT.AND P3, PT, R22, UR4, !P0 ;  /* 0x0000000416007c0c */ /* 0x004fe2000c761270 */
[----:B------:R-:W2:Y:S01]  /*6b80*/  LDCU UR4, c[0x0][0x39c] ;  /* 0x00007380ff0477ac */ /* 0x000ea20008000800 */
[----:B------:R-:W-:Y:S01]  /*6b90*/  LOP3.LUT R4, R3, 0x7c, RZ, 0xfc, !PT ;  /* 0x0000007c03047812 */ /* 0x000fe200078efcff */
[----:B------:R3:W-:Y:S01]  /*6ba0*/  @P5 STG.E.U16 desc[UR18][R12.64], R15 ;  /* 0x0000000f0c005986 */ /* 0x0007e2000c101512 */
[----:B------:R-:W-:Y:S02]  /*6bb0*/  LEA R14, P5, R23, R40, 0x1 ;  /* 0x00000028170e7211 */ /* 0x000fe400078a08ff */
[----:B------:R-:W-:Y:S01]  /*6bc0*/  PRMT R22, R7, 0x7632, R22 ;  /* 0x0000763207167816 */ /* 0x000fe20000000016 */
[----:B------:R4:W-:Y:S01]  /*6bd0*/  @P4 STG.E.U16 desc[UR18][R20.64], R5 ;  /* 0x0000000514004986 */ /* 0x0009e2000c101512 */
[----:B0-----:R-:W-:Y:S01]  /*6be0*/  ISETP.LT.AND P4, PT, R4, UR5, !P0 ;  /* 0x0000000504007c0c */ /* 0x001fe2000c781270 */
[----:B------:R-:W0:Y:S01]  /*6bf0*/  LDCU UR5, c[0x0][0x39c] ;  /* 0x00007380ff0577ac */ /* 0x000e220008000800 */
[----:B------:R-:W-:-:S02]  /*6c00*/  LOP3.LUT R4, R3, 0x7e, RZ, 0xfc, !PT ;  /* 0x0000007e03047812 */ /* 0x000fc400078efcff */
[----:B---3--:R-:W-:Y:S01]  /*6c10*/  LEA.HI.X.SX32 R15, R23, R0, 0x1, P5 ;  /* 0x00000000170f7211 */ /* 0x008fe200028f0eff */
[----:B------:R-:W-:Y:S01]  /*6c20*/  IMAD R23, R41, 0x2, R23 ;  /* 0x0000000229177824 */ /* 0x000fe200078e0217 */
[----:B------:R-:W-:Y:S02]  /*6c30*/  PRMT R13, R5, 0x7632, R13 ;  /* 0x00007632050d7816 */ /* 0x000fe4000000000d */
[----:B----4-:R-:W-:Y:S01]  /*6c40*/  LOP3.LUT R20, R3, 0x80, RZ, 0xfc, !PT ;  /* 0x0000008003147812 */ /* 0x010fe200078efcff */
[----:B------:R-:W-:Y:S01]  /*6c50*/  IMAD R33, R41, 0x2, R23 ;  /* 0x0000000229217824 */ /* 0x000fe200078e0217 */
[C---:B------:R-:W-:Y:S01]  /*6c60*/  LEA R12, P5, R23.reuse, R40, 0x1 ;  /* 0x00000028170c7211 */ /* 0x040fe200078a08ff */
[----:B------:R3:W-:Y:S01]  /*6c70*/  @P2 STG.E.U16 desc[UR18][R14.64], R13 ;  /* 0x0000000d0e002986 */ /* 0x0007e2000c101512 */
[----:B-1----:R-:W-:Y:S01]  /*6c80*/  ISETP.LT.AND P2, PT, R4, UR6, !P0 ;  /* 0x0000000604007c0c */ /* 0x002fe2000c741270 */
[----:B------:R-:W1:Y:S01]  /*6c90*/  LDCU UR6, c[0x0][0x39c] ;  /* 0x00007380ff0677ac */ /* 0x000e620008000800 */
[----:B---3--:R-:W-:-:S02]  /*6ca0*/  LEA.HI.X.SX32 R13, R23, R0, 0x1, P5 ;  /* 0x00000000170d7211 */ /* 0x008fc400028f0eff */
[C---:B------:R-:W-:Y:S02]  /*6cb0*/  LEA R4, P5, R33.reuse, R40, 0x1 ;  /* 0x0000002821047211 */ /* 0x040fe400078a08ff */
[----:B------:R-:W-:Y:S01]  /*6cc0*/  PRMT R15, R6, 0x7632, R15 ;  /* 0x00007632060f7816 */ /* 0x000fe2000000000f */
[----:B------:R3:W-:Y:S01]  /*6cd0*/  @P6 STG.E.U16 desc[UR18][R12.64], R6 ;  /* 0x000000060c006986 */ /* 0x0007e2000c101512 */
[----:B------:R-:W-:Y:S01]  /*6ce0*/  LEA.HI.X.SX32 R5, R33, R0, 0x1, P5 ;  /* 0x0000000021057211 */ /* 0x000fe200028f0eff */
[----:B------:R-:W-:Y:S01]  /*6cf0*/  IMAD R33, R41, 0x2, R33 ;  /* 0x0000000229217824 */ /* 0x000fe200078e0221 */
[----:B--2---:R-:W-:Y:S01]  /*6d00*/  ISETP.LT.AND P5, PT, R20, UR4, !P0 ;  /* 0x0000000414007c0c */ /* 0x004fe2000c7a1270 */
[----:B------:R-:W2:Y:S01]  /*6d10*/  LDCU UR4, c[0x0][0x39c] ;  /* 0x00007380ff0477ac */ /* 0x000ea20008000800 */
[----:B------:R-:W-:Y:S01]  /*6d20*/  LOP3.LUT R20, R3, 0x82, RZ, 0xfc, !PT ;  /* 0x0000008203147812 */ /* 0x000fe200078efcff */
[----:B------:R4:W-:Y:S01]  /*6d30*/  @P3 STG.E.U16 desc[UR18][R4.64], R15 ;  /* 0x0000000f04003986 */ /* 0x0009e2000c101512 */
[----:B------:R-:W-:Y:S01]  /*6d40*/  LEA R14, P3, R33, R40, 0x1 ;  /* 0x00000028210e7211 */ /* 0x000fe200078608ff */
[----:B------:R-:W-:Y:S01]  /*6d50*/  IMAD R23, R41, 0x2, R33 ;  /* 0x0000000229177824 */ /* 0x000fe200078e0221 */
[----:B---3--:R-:W-:-:S02]  /*6d60*/  LOP3.LUT R6, R3, 0x84, RZ, 0xfc, !PT ;  /* 0x0000008403067812 */ /* 0x008fc400078efcff */
[----:B------:R-:W-:Y:S02]  /*6d70*/  LOP3.LUT R12, R3, 0x88, RZ, 0xfc, !PT ;  /* 0x00000088030c7812 */ /* 0x000fe400078efcff */
[----:B----4-:R-:W-:Y:S02]  /*6d80*/  LEA.HI.X.SX32 R15, R33, R0, 0x1, P3 ;  /* 0x00000000210f7211 */ /* 0x010fe400018f0eff */
[----:B0-----:R-:W-:Y:S01]  /*6d90*/  ISETP.LT.AND P3, PT, R20, UR5, !P0 ;  /* 0x0000000514007c0c */ /* 0x001fe2000c761270 */
[----:B------:R-:W0:Y:S01]  /*6da0*/  LDCU UR5, c[0x0][0x39c] ;  /* 0x00007380ff0577ac */ /* 0x000e220008000800 */
[----:B------:R-:W-:Y:S01]  /*6db0*/  LEA R20, P6, R23, R40, 0x1 ;  /* 0x0000002817147211 */ /* 0x000fe200078c08ff */
[----:B------:R3:W-:Y:S01]  /*6dc0*/  @P4 STG.E.U16 desc[UR18][R14.64], R7 ;  /* 0x000000070e004986 */ /* 0x0007e2000c101512 */
[----:B------:R-:W-:Y:S02]  /*6dd0*/  LOP3.LUT R5, R3, 0x86, RZ, 0xfc, !PT ;  /* 0x0000008603057812 */ /* 0x000fe400078efcff */
[----:B------:R-:W-:Y:S01]  /*6de0*/  LEA.HI.X.SX32 R21, R23, R0, 0x1, P6 ;  /* 0x0000000017157211 */ /* 0x000fe200030f0eff */
[----:B------:R-:W-:Y:S01]  /*6df0*/  IMAD R23, R41, 0x2, R23 ;  /* 0x0000000229177824 */ /* 0x000fe200078e0217 */
[----:B-1----:R-:W-:Y:S01]  /*6e00*/  ISETP.LT.AND P4, PT, R6, UR6, !P0 ;  /* 0x0000000606007c0c */ /* 0x002fe2000c781270 */
[----:B------:R-:W1:Y:S02]  /*6e10*/  LDCU UR6, c[0x0][0x39c] ;  /* 0x00007380ff0677ac */ /* 0x000e640008000800 */
[----:B------:R4:W-:Y:S01]  /*6e20*/  @P2 STG.E.U16 desc[UR18][R20.64], R22 ;  /* 0x0000001614002986 */ /* 0x0009e2000c101512 */
[----:B------:R-:W-:Y:S01]  /*6e30*/  LEA R4, P6, R23, R40, 0x1 ;  /* 0x0000002817047211 */ /* 0x000fe200078c08ff */
[----:B------:R-:W-:Y:S01]  /*6e40*/  IMAD R13, R41, 0x2, R23 ;  /* 0x00000002290d7824 */ /* 0x000fe200078e0217 */
[----:B--2---:R-:W-:Y:S01]  /*6e50*/  ISETP.LT.AND P2, PT, R5, UR4, !P0 ;  /* 0x0000000405007c0c */ /* 0x004fe2000c741270 */
[----:B------:R-:W2:Y:S01]  /*6e60*/  LDCU UR4, c[0x0][0x39c] ;  /* 0x00007380ff0477ac */ /* 0x000ea20008000800 */
[----:B------:R-:W-:Y:S01]  /*6e70*/  LEA.HI.X.SX32 R5, R23, R0, 0x1, P6 ;  /* 0x0000000017057211 */ /* 0x000fe200030f0eff */
[----:B---3--:R-:W-:Y:S01]  /*6e80*/  IMAD R15, R41, 0x2, R13 ;  /* 0x00000002290f7824 */ /* 0x008fe200078e020d */
[----:B------:R-:W-:-:S02]  /*6e90*/  LEA R6, P6, R13, R40, 0x1 ;  /* 0x000000280d067211 */ /* 0x000fc400078c08ff */
[----:B------:R-:W-:Y:S01]  /*6ea0*/  LOP3.LUT R14, R3, 0x8c, RZ, 0xfc, !PT ;  /* 0x0000008c030e7812 */ /* 0x000fe200078efcff */
[----:B------:R3:W-:Y:S01]  /*6eb0*/  @P5 STG.E.U16 desc[UR18][R4.64], R48 ;  /* 0x0000003004005986 */ /* 0x0007e2000c101512 */
[----:B------:R-:W-:Y:S02]  /*6ec0*/  LEA.HI.X.SX32 R7, R13, R0, 0x1, P6 ;  /* 0x000000000d077211 */ /* 0x000fe400030f0eff */
[----:B0-----:R-:W-:Y:S01]  /*6ed0*/  ISETP.LT.AND P5, PT, R12, UR5, !P0 ;  /* 0x000000050c007c0c */ /* 0x001fe2000c7a1270 */
[----:B------:R-:W0:Y:S01]  /*6ee0*/  LDCU UR5, c[0x0][0x39c] ;  /* 0x00007380ff0577ac */ /* 0x000e220008000800 */
[C---:B------:R-:W-:Y:S02]  /*6ef0*/  LEA R12, P6, R15.reuse, R40, 0x1 ;  /* 0x000000280f0c7211 */ /* 0x040fe400078c08ff */
[----:B----4-:R-:W-:Y:S02]  /*6f00*/  PRMT R21, R48, 0x7632, R21 ;  /* 0x0000763230157816 */ /* 0x010fe40000000015 */
[----:B------:R-:W-:Y:S01]  /*6f10*/  LEA.HI.X.SX32 R13, R15, R0, 0x1, P6 ;  /* 0x000000000f0d7211 */ /* 0x000fe200030f0eff */
[----:B------:R-:W-:Y:S01]  /*6f20*/  IMAD R15, R41, 0x2, R15 ;  /* 0x00000002290f7824 */ /* 0x000fe200078e020f */
[----:B------:R-:W-:Y:S01]  /*6f30*/  LOP3.LUT R20, R3, 0x8a, RZ, 0xfc, !PT ;  /* 0x0000008a03147812 */ /* 0x000fe200078efcff */
[----:B------:R4:W-:Y:S01]  /*6f40*/  @P3 STG.E.U16 desc[UR18][R6.64], R21 ;  /* 0x0000001506003986 */ /* 0x0009e2000c101512 */
[----:B--2---:R-:W-:Y:S01]  /*6f50*/  ISETP.LT.AND P6, PT, R14, UR4, !P0 ;  /* 0x000000040e007c0c */ /* 0x004fe2000c7c1270 */
[----:B------:R-:W2:Y:S01]  /*6f60*/  LDCU UR4, c[0x0][0x39c] ;  /* 0x00007380ff0477ac */ /* 0x000ea20008000800 */
[----:B-1----:R-:W-:Y:S01]  /*6f70*/  ISETP.LT.AND P3, PT, R20, UR6, !P0 ;  /* 0x0000000614007c0c */ /* 0x002fe2000c761270 */
[----:B------:R1:W-:Y:S01]  /*6f80*/  @P4 STG.E.U16 desc[UR18][R12.64], R49 ;  /* 0x000000310c004986 */ /* 0x0003e2000c101512 */
[----:B---3--:R-:W-:Y:S01]  /*6f90*/  LEA R4, P4, R15, R40, 0x1 ;  /* 0x000000280f047211 */ /* 0x008fe200078808ff */
[----:B------:R-:W3:Y:S01]  /*6fa0*/  LDCU UR6, c[0x0][0x39c] ;  /* 0x00007380ff0677ac */ /* 0x000ee20008000800 */
[----:B------:R-:W-:-:S02]  /*6fb0*/  LOP3.LUT R14, R3, 0x8e, RZ, 0xfc, !PT ;  /* 0x0000008e030e7812 */ /* 0x000fc400078efcff */
[----:B------:R-:W-:Y:S02]  /*6fc0*/  LEA.HI.X.SX32 R5, R15, R0, 0x1, P4 ;  /* 0x000000000f057211 */ /* 0x000fe400020f0eff */
[----:B------:R-:W-:Y:S01]  /*6fd0*/  LOP3.LUT R20, R3, 0x96, RZ, 0xfc, !PT ;  /* 0x0000009603147812 */ /* 0x000fe200078efcff */
[----:B----4-:R-:W-:-:S04]  /*6fe0*/  IMAD R7, R41, 0x2, R15 ;  /* 0x0000000229077824 */ /* 0x010fc800078e020f */
[----:B------:R-:W-:Y:S01]  /*6ff0*/  IMAD R15, R41, 0x2, R7 ;  /* 0x00000002290f7824 */ /* 0x000fe200078e0207 */
[----:B------:R-:W-:Y:S02]  /*7000*/  LEA R6, P4, R7, R40, 0x1 ;  /* 0x0000002807067211 */ /* 0x000fe400078808ff */
[----:B-1----:R-:W-:Y:S02]  /*7010*/  PRMT R13, R49, 0x7632, R13 ;  /* 0x00007632310d7816 */ /* 0x002fe4000000000d */
[----:B------:R-:W-:Y:S02]  /*7020*/  LEA.HI.X.SX32 R7, R7, R0, 0x1, P4 ;  /* 0x0000000007077211 */ /* 0x000fe400020f0eff */
[----:B------:R-:W-:Y:S01]  /*7030*/  LEA R12, P4, R15, R40, 0x1 ;  /* 0x000000280f0c7211 */ /* 0x000fe200078808ff */
[----:B------:R1:W-:Y:S01]  /*7040*/  @P2 STG.E.U16 desc[UR18][R4.64], R13 ;  /* 0x0000000d04002986 */ /* 0x0003e2000c101512 */
[----:B0-----:R-:W-:Y:S01]  /*7050*/  ISETP.LT.AND P2, PT, R14, UR5, !P0 ;  /* 0x000000050e007c0c */ /* 0x001fe2000c741270 */
[----:B------:R-:W0:Y:S01]  /*7060*/  LDCU UR5, c[0x0][0x39c] ;  /* 0x00007380ff0577ac */ /* 0x000e220008000800 */
[----:B------:R-:W-:Y:S01]  /*7070*/  LOP3.LUT R14, R3, 0x90, RZ, 0xfc, !PT ;  /* 0x00000090030e7812 */ /* 0x000fe200078efcff */
[----:B------:R4:W-:Y:S01]  /*7080*/  @P5 STG.E.U16 desc[UR18][R6.64], R50 ;  /* 0x0000003206005986 */ /* 0x0009e2000c101512 */
[----:B-1----:R-:W-:Y:S01]  /*7090*/  LEA.HI.X.SX32 R13, R15, R0, 0x1, P4 ;  /* 0x000000000f0d7211 */ /* 0x002fe200020f0eff */
[C---:B------:R-:W-:Y:S01]  /*70a0*/  IMAD R15, R41.reuse, 0x2, R15 ;  /* 0x00000002290f7824 */ /* 0x040fe200078e020f */
[----:B--2---:R-:W-:Y:S01]  /*70b0*/  ISETP.LT.AND P4, PT, R14, UR4, !P0 ;  /* 0x000000040e007c0c */ /* 0x004fe2000c781270 */
[----:B------:R-:W1:Y:S01]  /*70c0*/  LDCU UR4, c[0x0][0x39c] ;  /* 0x00007380ff0477ac */ /* 0x000e620008000800 */
[----:B----4-:R-:W-:Y:S01]  /*70d0*/  PRMT R7, R50, 0x7632, R7 ;  /* 0x0000763232077816 */ /* 0x010fe20000000007 */
[----:B------:R-:W-:Y:S01]  /*70e0*/  IMAD R21, R41, 0x2, R15 ;  /* 0x0000000229157824 */ /* 0x000fe200078e020f */
[----:B------:R-:W-:-:S02]  /*70f0*/  LOP3.LUT R5, R3, 0x92, RZ, 0xfc, !PT ;  /* 0x0000009203057812 */ /* 0x000fc400078efcff */
[----:B------:R-:W-:Y:S01]  /*7100*/  LEA R4, P5, R15, R40, 0x1 ;  /* 0x000000280f047211 */ /* 0x000fe200078a08ff */
[----:B------:R2:W-:Y:S01]  /*7110*/  @P3 STG.E.U16 desc[UR18][R12.64], R7 ;  /* 0x000000070c003986 */ /* 0x0005e2000c101512 */
[----:B---3--:R-:W-:Y:S01]  /*7120*/  ISETP.LT.AND P3, PT, R5, UR6, !P0 ;  /* 0x0000000605007c0c */ /* 0x008fe2000c761270 */
[----:B------:R-:W3:Y:S01]  /*7130*/  LDCU UR6, c[0x0][0x39c] ;  /* 0x00007380ff0677ac */ /* 0x000ee20008000800 */
[----:B------:R-:W-:Y:S01]  /*7140*/  LEA.HI.X.SX32 R5, R15, R0, 0x1, P5 ;  /* 0x000000000f057211 */ /* 0x000fe200028f0eff */
[----:B------:R-:W-:Y:S01]  /*7150*/  IMAD R15, R41, 0x2, R21 ;  /* 0x00000002290f7824 */ /* 0x000fe200078e0215 */
[----:B------:R-:W-:Y:S02]  /*7160*/  LEA R6, P5, R21, R40, 0x1 ;  /* 0x0000002815067211 */ /* 0x000fe400078a08ff */
[----:B------:R-:W-:Y:S01]  /*7170*/  LOP3.LUT R14, R3, 0x94, RZ, 0xfc, !PT ;  /* 0x00000094030e7812 */ /* 0x000fe200078efcff */
[----:B------:R-:W-:Y:S01]  /*7180*/  @P6 STG.E.U16 desc[UR18][R4.64], R51 ;  /* 0x0000003304006986 */ /* 0x000fe2000c101512 */
[----:B--2---:R-:W-:-:S02]  /*7190*/  PRMT R13, R51, 0x7632, R13 ;  /* 0x00007632330d7816 */ /* 0x004fc4000000000d */
[----:B------:R-:W-:Y:S02]  /*71a0*/  LEA.HI.X.SX32 R7, R21, R0, 0x1, P5 ;  /* 0x0000000015077211 */ /* 0x000fe400028f0eff */
[----:B------:R-:W-:Y:S02]  /*71b0*/  LEA R12, P6, R15, R40, 0x1 ;  /* 0x000000280f0c7211 */ /* 0x000fe400078c08ff */
[----:B-1----:R-:W-:Y:S01]  /*71c0*/  ISETP.LT.AND P5, PT, R14, UR4, !P0 ;  /* 0x000000040e007c0c */ /* 0x002fe2000c7a1270 */
[----:B------:R1:W-:Y:S01]  /*71d0*/  @P2 STG.E.U16 desc[UR18][R6.64], R13 ;  /* 0x0000000d06002986 */ /* 0x0003e2000c101512 */
[----:B------:R-:W2:Y:S01]  /*71e0*/  LDCU UR4, c[0x0][0x39c] ;  /* 0x00007380ff0477ac */ /* 0x000ea20008000800 */
[----:B------:R-:W-:-:S04]  /*71f0*/  LOP3.LUT R14, R3, 0x98, RZ, 0xfc, !PT ;  /* 0x00000098030e7812 */ /* 0x000fc800078efcff */
[----:B---3--:R-:W-:Y:S01]  /*7200*/  ISETP.LT.AND P2, PT, R14, UR6, !P0 ;  /* 0x000000060e007c0c */ /* 0x008fe2000c741270 */
[----:B------:R-:W3:Y:S01]  /*7210*/  LDCU UR6, c[0x0][0x39c] ;  /* 0x00007380ff0677ac */ /* 0x000ee20008000800 */
[----:B------:R-:W-:Y:S02]  /*7220*/  LOP3.LUT R14, R3, 0x9a, RZ, 0xfc, !PT ;  /* 0x0000009a030e7812 */ /* 0x000fe400078efcff */
[----:B-1----:R-:W-:Y:S01]  /*7230*/  LEA.HI.X.SX32 R13, R15, R0, 0x1, P6 ;  /* 0x000000000f0d7211 */ /* 0x002fe200030f0eff */
        /* <DEDUP_REMOVED lines=16> */
[----:B------:R-:W-:Y:S01]  /*7340*/  LOP3.LUT R14, R3, 0x9c, RZ, 0xfc, !PT ;  /* 0x0000009c030e7812 */ /* 0x000fe200078efcff */
[----:B------:R4:W-:Y:S01]  /*7350*/  @P5 STG.E.U16 desc[UR18][R6.64], R65 ;  /* 0x0000004106005986 */ /* 0x0009e2000c101512 */
[----:B-1----:R-:W-:Y:S01]  /*7360*/  LEA.HI.X.SX32 R13, R15, R0, 0x1, P4 ;  /* 0x000000000f0d7211 */ /* 0x002fe200020f0eff */
[----:B------:R-:W-:Y:S01]  /*7370*/  IMAD R15, R41, 0x2, R15 ;  /* 0x00000002290f7824 */ /* 0x000fe200078e020f */
[----:B------:R-:W-:Y:S02]  /*7380*/  LOP3.LUT R5, R3, 0x9e, RZ, 0xfc, !PT ;  /* 0x0000009e03057812 */ /* 0x000fe400078efcff */
[----:B----4-:R-:W-:Y:S01]  /*7390*/  PRMT R7, R65, 0x7632, R7 ;  /* 0x0000763241077816 */ /* 0x010fe20000000007 */
[----:B------:R-:W-:Y:S01]  /*73a0*/  IMAD R21, R41, 0x2, R15 ;  /* 0x0000000229157824 */ /* 0x000fe200078e020f */
[----:B0-----:R-:W-:Y:S01]  /*73b0*/  ISETP.LT.AND P4, PT, R14, UR5, !P0 ;  /* 0x000000050e007c0c */ /* 0x001fe2000c781270 */
[----:B------:R-:W0:Y:S01]  /*73c0*/  LDCU UR5, c[0x0][0x39c] ;  /* 0x00007380ff0577ac */ /* 0x000e220008000800 */
[----:B---3--:R-:W-:Y:S01]  /*73d0*/  ISETP.LT.AND P5, PT, R5, UR6, !P0 ;  /* 0x0000000605007c0c */ /* 0x008fe2000c7a1270 */
[----:B------:R1:W-:Y:S01]  /*73e0*/  @P6 STG.E.U16 desc[UR18][R12.64], R7 ;  /* 0x000000070c006986 */ /* 0x0003e2000c101512 */
[----:B------:R-:W-:Y:S01]  /*73f0*/  LEA R4, P6, R15, R40, 0x1 ;  /* 0x000000280f047211 */ /* 0x000fe200078c08ff */
[----:B------:R-:W3:Y:S01]  /*7400*/  LDCU UR6, c[0x0][0x39c] ;  /* 0x00007380ff0677ac */ /* 0x000ee20008000800 */
[----:B------:R-:W-:-:S02]  /*7410*/  LOP3.LUT R14, R3, 0xa0, RZ, 0xfc, !PT ;  /* 0x000000a0030e7812 */ /* 0x000fc400078efcff */
[----:B------:R-:W-:Y:S02]  /*7420*/  LEA.HI.X.SX32 R5, R15, R0, 0x1, P6 ;  /* 0x000000000f057211 */ /* 0x000fe400030f0eff */
[----:B------:R-:W-:-:S03]  /*7430*/  LEA R6, P6, R21, R40, 0x1 ;  /* 0x0000002815067211 */ /* 0x000fc600078c08ff */
[----:B------:R4:W-:Y:S01]  /*7440*/  @P2 STG.E.U16 desc[UR18][R4.64], R66 ;  /* 0x0000004204002986 */ /* 0x0009e2000c101512 */
[----:B--2---:R-:W-:Y:S01]  /*7450*/  ISETP.LT.AND P2, PT, R14, UR4, !P0 ;  /* 0x000000040e007c0c */ /* 0x004fe2000c741270 */
[----:B------:R-:W2:Y:S01]  /*7460*/  LDCU UR4, c[0x0][0x39c] ;  /* 0x00007380ff0477ac */ /* 0x000ea20008000800 */
[----:B-1----:R-:W-:Y:S02]  /*7470*/  PRMT R13, R66, 0x7632, R13 ;  /* 0x00007632420d7816 */ /* 0x002fe4000000000d */
[----:B------:R-:W-:Y:S01]  /*7480*/  LEA.HI.X.SX32 R7, R21, R0, 0x1, P6 ;  /* 0x0000000015077211 */ /* 0x000fe200030f0eff */
[----:B------:R-:W-:Y:S01]  /*7490*/  IMAD R21, R41, 0x2, R21 ;  /* 0x0000000229157824 */ /* 0x000fe200078e0215 */
[----:B------:R-:W-:-:S03]  /*74a0*/  LOP3.LUT R14, R3, 0xa2, RZ, 0xfc, !PT ;  /* 0x000000a2030e7812 */ /* 0x000fc600078efcff */
[----:B------:R1:W-:Y:S01]  /*74b0*/  @P3 STG.E.U16 desc[UR18][R6.64], R13 ;  /* 0x0000000d06003986 */ /* 0x0003e2000c101512 */
[----:B------:R-:W-:Y:S01]  /*74c0*/  LEA R12, P3, R21, R40, 0x1 ;  /* 0x00000028150c7211 */ /* 0x000fe200078608ff */
[----:B------:R-:W-:Y:S01]  /*74d0*/  IMAD R23, R41, 0x2, R21 ;  /* 0x0000000229177824 */ /* 0x000fe200078e0215 */
[C---:B----4-:R-:W-:Y:S02]  /*74e0*/  LOP3.LUT R4, R3.reuse, 0xa4, RZ, 0xfc, !PT ;  /* 0x000000a403047812 */ /* 0x050fe400078efcff */
[----:B------:R-:W-:Y:S02]  /*74f0*/  LOP3.LUT R5, R3, 0xa6, RZ, 0xfc, !PT ;  /* 0x000000a603057812 */ /* 0x000fe400078efcff */
[----:B-1----:R-:W-:Y:S02]  /*7500*/  LEA.HI.X.SX32 R13, R21, R0, 0x1, P3 ;  /* 0x00000000150d7211 */ /* 0x002fe400018f0eff */
[----:B0-----:R-:W-:Y:S01]  /*7510*/  ISETP.LT.AND P3, PT, R14, UR5, !P0 ;  /* 0x000000050e007c0c */ /* 0x001fe2000c761270 */
[----:B------:R-:W0:Y:S01]  /*7520*/  LDCU UR5, c[0x0][0x39c] ;  /* 0x00007380ff0577ac */ /* 0x000e220008000800 */
[C---:B------:R-:W-:Y:S01]  /*7530*/  LEA R14, P6, R23.reuse, R40, 0x1 ;  /* 0x00000028170e7211 */ /* 0x040fe200078c08ff */
[----:B------:R1:W-:Y:S01]  /*7540*/  @P4 STG.E.U16 desc[UR18][R12.64], R67 ;  /* 0x000000430c004986 */ /* 0x0003e2000c101512 */
[----:B---3--:R-:W-:Y:S01]  /*7550*/  ISETP.LT.AND P4, PT, R4, UR6, !P0 ;  /* 0x0000000604007c0c */ /* 0x008fe2000c781270 */
[----:B------:R-:W3:Y:S01]  /*7560*/  LDCU UR6, c[0x0][0x39c] ;  /* 0x00007380ff0677ac */ /* 0x000ee20008000800 */
[----:B------:R-:W-:Y:S01]  /*7570*/  LEA.HI.X.SX32 R15, R23, R0, 0x1, P6 ;  /* 0x00000000170f7211 */ /* 0x000fe200030f0eff */
[----:B------:R-:W-:-:S04]  /*7580*/  IMAD R23, R41, 0x2, R23 ;  /* 0x0000000229177824 */ /* 0x000fc800078e0217 */
[----:B------:R-:W-:Y:S01]  /*7590*/  IMAD R7, R41, 0x2, R23 ;  /* 0x0000000229077824 */ /* 0x000fe200078e0217 */
[----:B------:R-:W-:Y:S01]  /*75a0*/  LEA R4, P6, R23, R40, 0x1 ;  /* 0x0000002817047211 */ /* 0x000fe200078c08ff */
[----:B------:R4:W-:Y:S01]  /*75b0*/  @P5 STG.E.U16 desc[UR18][R14.64], R20 ;  /* 0x000000140e005986 */ /* 0x0009e2000c101512 */
[----:B--2---:R-:W-:Y:S01]  /*75c0*/  ISETP.LT.AND P5, PT, R5, UR4, !P0 ;  /* 0x0000000405007c0c */ /* 0x004fe2000c7a1270 */
[----:B------:R-:W2:Y:S01]  /*75d0*/  LDCU UR4, c[0x0][0x39c] ;  /* 0x00007380ff0477ac */ /* 0x000ea20008000800 */
[----:B------:R-:W-:Y:S02]  /*75e0*/  LEA.HI.X.SX32 R5, R23, R0, 0x1, P6 ;  /* 0x0000000017057211 */ /* 0x000fe400030f0eff */
[----:B------:R-:W-:Y:S02]  /*75f0*/  LEA R6, P6, R7, R40, 0x1 ;  /* 0x0000002807067211 */ /* 0x000fe400078c08ff */
[----:B-1----:R-:W-:Y:S01]  /*7600*/  LOP3.LUT R12, R3, 0xa8, RZ, 0xfc, !PT ;  /* 0x000000a8030c7812 */ /* 0x002fe200078efcff */
[----:B------:R1:W-:Y:S01]  /*7610*/  @P2 STG.E.U16 desc[UR18][R4.64], R8 ;  /* 0x0000000804002986 */ /* 0x0003e2000c101512 */
[----:B------:R-:W-:-:S02]  /*7620*/  PRMT R13, R8, 0x7632, R13 ;  /* 0x00007632080d7816 */ /* 0x000fc4000000000d */
[----:B0-----:R-:W-:Y:S01]  /*7630*/  ISETP.LT.AND P2, PT, R12, UR5, !P0 ;  /* 0x000000050c007c0c */ /* 0x001fe2000c741270 */
[----:B----4-:R-:W-:Y:S01]  /*7640*/  IMAD R15, R41, 0x2, R7 ;  /* 0x00000002290f7824 */ /* 0x010fe200078e0207 */
[----:B------:R-:W-:Y:S01]  /*7650*/  LEA.HI.X.SX32 R7, R7, R0, 0x1, P6 ;  /* 0x0000000007077211 */ /* 0x000fe200030f0eff */
[----:B------:R-:W0:Y:S01]  /*7660*/  LDCU UR5, c[0x0][0x39c] ;  /* 0x00007380ff0577ac */ /* 0x000e220008000800 */
[----:B------:R-:W-:Y:S02]  /*7670*/  LOP3.LUT R14, R3, 0xac, RZ, 0xfc, !PT ;  /* 0x000000ac030e7812 */ /* 0x000fe400078efcff */
[----:B------:R-:W-:Y:S01]  /*7680*/  LEA R12, P6, R15, R40, 0x1 ;  /* 0x000000280f0c7211 */ /* 0x000fe200078c08ff */
[----:B------:R4:W-:Y:S01]  /*7690*/  @P3 STG.E.U16 desc[UR18][R6.64], R13 ;  /* 0x0000000d06003986 */ /* 0x0009e2000c101512 */
[C---:B------:R-:W-:Y:S02]  /*76a0*/  LOP3.LUT R20, R3.reuse, 0xaa, RZ, 0xfc, !PT ;  /* 0x000000aa03147812 */ /* 0x040fe400078efcff */
[----:B-1----:R-:W-:-:S02]  /*76b0*/  LOP3.LUT R8, R3, 0xae, RZ, 0xfc, !PT ;  /* 0x000000ae03087812 */ /* 0x002fc400078efcff */
[----:B---3--:R-:W-:Y:S01]  /*76c0*/  ISETP.LT.AND P3, PT, R20, UR6, !P0 ;  /* 0x0000000614007c0c */ /* 0x008fe2000c761270 */
[----:B------:R-:W1:Y:S01]  /*76d0*/  LDCU UR6, c[0x0][0x39c] ;  /* 0x00007380ff0677ac */ /* 0x000e620008000800 */
[----:B----4-:R-:W-:Y:S01]  /*76e0*/  LEA.HI.X.SX32 R13, R15, R0, 0x1, P6 ;  /* 0x000000000f0d7211 */ /* 0x010fe200030f0eff */
[----:B------:R-:W-:Y:S01]  /*76f0*/  IMAD R15, R41, 0x2, R15 ;  /* 0x00000002290f7824 */ /* 0x000fe200078e020f */
[----:B--2---:R-:W-:Y:S01]  /*7700*/  ISETP.LT.AND P6, PT, R14, UR4, !P0 ;  /* 0x000000040e007c0c */ /* 0x004fe2000c7c1270 */
[----:B------:R-:W2:Y:S01]  /*7710*/  LDCU UR4, c[0x0][0x39c] ;  /* 0x00007380ff0477ac */ /* 0x000ea20008000800 */
        /* <DEDUP_REMOVED lines=8> */
[----:B---3--:R-:W-:Y:S02]  /*77a0*/  PRMT R13, R9, 0x7632, R13 ;  /* 0x00007632090d7816 */ /* 0x008fe4000000000d */
[----:B0-----:R-:W-:Y:S01]  /*77b0*/  ISETP.LT.AND P4, PT, R8, UR5, !P0 ;  /* 0x0000000508007c0c */ /* 0x001fe2000c781270 */
[----:B------:R-:W0:Y:S01]  /*77c0*/  LDCU UR5, c[0x0][0x39c] ;  /* 0x00007380ff0577ac */ /* 0x000e220008000800 */
[----:B------:R-:W-:Y:S01]  /*77d0*/  LOP3.LUT R12, R3, 0xb0, RZ, 0xfc, !PT ;  /* 0x000000b0030c7812 */ /* 0x000fe200078efcff */
[----:B------:R3:W-:Y:S01]  /*77e0*/  @P5 STG.E.U16 desc[UR18][R4.64], R13 ;  /* 0x0000000d04005986 */ /* 0x0007e2000c101512 */
[----:B------:R-:W-:-:S03]  /*77f0*/  LEA R8, P5, R15, R40, 0x1 ;  /* 0x000000280f087211 */ /* 0x000fc600078a08ff */
[----:B------:R4:W-:Y:S01]  /*7800*/  @P2 STG.E.U16 desc[UR18][R6.64], R10 ;  /* 0x0000000a06002986 */ /* 0x0009e2000c101512 */
[----:B------:R-:W-:Y:S01]  /*7810*/  LEA.HI.X.SX32 R9, R15, R0, 0x1, P5 ;  /* 0x000000000f097211 */ /* 0x000fe200028f0eff */
[----:B------:R-:W-:Y:S01]  /*7820*/  IMAD R15, R41, 0x2, R15 ;  /* 0x00000002290f7824 */ /* 0x000fe200078e020f */
[----:B--2---:R-:W-:Y:S01]  /*7830*/  ISETP.LT.AND P2, PT, R12, UR4, !P0 ;  /* 0x000000040c007c0c */ /* 0x004fe2000c741270 */
[----:B------:R-:W2:Y:S01]  /*7840*/  LDCU UR4, c[0x0][0x39c] ;  /* 0x00007380ff0477ac */ /* 0x000ea20008000800 */
[C---:B------:R-:W-:Y:S02]  /*7850*/  LOP3.LUT R12, R3.reuse, 0xb6, RZ, 0xfc, !PT ;  /* 0x000000b6030c7812 */ /* 0x040fe400078efcff */
[----:B---3--:R-:W-:Y:S01]  /*7860*/  LOP3.LUT R5, R3, 0xb2, RZ, 0xfc, !PT ;  /* 0x000000b203057812 */ /* 0x008fe200078efcff */
[----:B------:R-:W-:Y:S01]  /*7870*/  IMAD R13, R41, 0x2, R15 ;  /* 0x00000002290d7824 */ /* 0x000fe200078e020f */
[----:B------:R-:W-:Y:S02]  /*7880*/  LEA R4, P5, R15, R40, 0x1 ;  /* 0x000000280f047211 */ /* 0x000fe400078a08ff */
[----:B----4-:R-:W-:-:S02]  /*7890*/  PRMT R7, R10, 0x7632, R7 ;  /* 0x000076320a077816 */ /* 0x010fc40000000007 */
        /* <DEDUP_REMOVED lines=8> */
[----:B---3--:R-:W-:Y:S02]  /*7920*/  PRMT R9, R11, 0x7632, R9 ;  /* 0x000076320b097816 */ /* 0x008fe40000000009 */
[----:B------:R-:W-:Y:S02]  /*7930*/  LEA.HI.X.SX32 R7, R13, R0, 0x1, P5 ;  /* 0x000000000d077211 */ /* 0x000fe400028f0eff */
[----:B------:R-:W-:Y:S02]  /*7940*/  LEA R8, P6, R15, R40, 0x1 ;  /* 0x000000280f087211 */ /* 0x000fe400078c08ff */
[----:B--2---:R-:W-:Y:S01]  /*7950*/  ISETP.LT.AND P5, PT, R10, UR4, !P0 ;  /* 0x000000040a007c0c */ /* 0x004fe2000c7a1270 */
[----:B------:R2:W-:Y:S01]  /*7960*/  @P4 STG.E.U16 desc[UR18][R6.64], R9 ;  /* 0x0000000906004986 */ /* 0x0005e2000c101512 */
[----:B------:R-:W3:Y:S01]  /*7970*/  LDCU UR4, c[0x0][0x39c] ;  /* 0x00007380ff0477ac */ /* 0x000ee20008000800 */
        /* <DEDUP_REMOVED lines=17> */
[----:B---3--:R-:W-:Y:S01]  /*7a90*/  ISETP.LT.AND P2, PT, R10, UR4, !P0 ;  /* 0x000000040a007c0c */ /* 0x008fe2000c741270 */
[----:B------:R-:W2:Y:S01]  /*7aa0*/  LDCU UR4, c[0x0][0x39c] ;  /* 0x00007380ff0477ac */ /* 0x000ea20008000800 */
[----:B------:R-:W-:Y:S01]  /*7ab0*/  LOP3.LUT R10, R3, 0xbc, RZ, 0xfc, !PT ;  /* 0x000000bc030a7812 */ /* 0x000fe200078efcff */
[----:B------:R3:W-:Y:S01]  /*7ac0*/  @P3 STG.E.U16 desc[UR18][R4.64], R9 ;  /* 0x0000000904003986 */ /* 0x0007e2000c101512 */
[----:B------:R-:W-:-:S03]  /*7ad0*/  LEA R8, P3, R11, R40, 0x1 ;  /* 0x000000280b087211 */ /* 0x000fc600078608ff */
[----:B------:R4:W-:Y:S01]  /*7ae0*/  @P5 STG.E.U16 desc[UR18][R6.64], R37 ;  /* 0x0000002506005986 */ /* 0x0009e2000c101512 */
[----:B---3--:R-:W-:Y:S01]  /*7af0*/  LEA.HI.X.SX32 R9, R11, R0, 0x1, P3 ;  /* 0x000000000b097211 */ /* 0x008fe200018f0eff */
[----:B------:R-:W-:Y:S01]  /*7b00*/  IMAD R11, R41, 0x2, R11 ;  /* 0x00000002290b7824 */ /* 0x000fe200078e020b */
[----:B------:R-:W-:Y:S02]  /*7b10*/  LOP3.LUT R5, R3, 0xbe, RZ, 0xfc, !PT ;  /* 0x000000be03057812 */ /* 0x000fe400078efcff */
[----:B----4-:R-:W-:Y:S01]  /*7b20*/  PRMT R7, R37, 0x7632, R7 ;  /* 0x0000763225077816 */ /* 0x010fe20000000007 */
[----:B------:R-:W-:Y:S01]  /*7b30*/  IMAD R13, R41, 0x2, R11 ;  /* 0x00000002290d7824 */ /* 0x000fe200078e020b */
[----:B0-----:R-:W-:Y:S01]  /*7b40*/  ISETP.LT.AND P3, PT, R10, UR5, !P0 ;  /* 0x000000050a007c0c */ /* 0x001fe2000c761270 */
[----:B------:R-:W0:Y:S01]  /*7b50*/  LDCU UR5, c[0x0][0x39c] ;  /* 0x00007380ff0577ac */ /* 0x000e220008000800 */
[----:B-1----:R-:W-:Y:S01]  /*7b60*/  ISETP.LT.AND P5, PT, R5, UR6, !P0 ;  /* 0x0000000605007c0c */ /* 0x002fe2000c7a1270 */
        /* <DEDUP_REMOVED lines=27> */
[----:B------:R4:W-:Y:S01]  /*7d20*/  @P5 STG.E.U16 desc[UR18][R10.64], R12 ;  /* 0x0000000c0a005986 */ /* 0x0009e2000c101512 */
[----:B------:R-:W-:Y:S01]  /*7d30*/  LEA R4, P6, R15, R40, 0x1 ;  /* 0x000000280f047211 */ /* 0x000fe200078c08ff */
[----:B------:R-:W-:Y:S01]  /*7d40*/  IMAD R7, R41, 0x2, R15 ;  /* 0x0000000229077824 */ /* 0x000fe200078e020f */
[----:B--2---:R-:W-:Y:S01]  /*7d50*/  ISETP.LT.AND P5, PT, R5, UR4, !P0 ;  /* 0x0000000405007c0c */ /* 0x004fe2000c7a1270 */
[----:B------:R-:W2:Y:S01]  /*7d60*/  LDCU UR4, c[0x0][0x39c] ;  /* 0x00007380ff0477ac */ /* 0x000ea20008000800 */
[----:B------:R-:W-:Y:S02]  /*7d70*/  LEA.HI.X.SX32 R5, R15, R0, 0x1, P6 ;  /* 0x000000000f057211 */ /* 0x000fe400030f0eff */
[----:B------:R-:W-:Y:S02]  /*7d80*/  LEA R6, P6, R7, R40, 0x1 ;  /* 0x0000002807067211 */ /* 0x000fe400078c08ff */
[----:B-1----:R-:W-:Y:S01]  /*7d90*/  LOP3.LUT R8, R3, 0xc8, RZ, 0xfc, !PT ;  /* 0x000000c803087812 */ /* 0x002fe200078efcff */
[----:B------:R1:W-:Y:S01]  /*7da0*/  @P4 STG.E.U16 desc[UR18][R4.64], R16 ;  /* 0x0000001004004986 */ /* 0x0003e2000c101512 */
[----:B------:R-:W-:Y:S01]  /*7db0*/  PRMT R9, R16, 0x7632, R9 ;  /* 0x0000763210097816 */ /* 0x000fe20000000009 */
[----:B----4-:R-:W-:Y:S01]  /*7dc0*/  IMAD R11, R41, 0x2, R7 ;  /* 0x00000002290b7824 */ /* 0x010fe200078e0207 */
[----:B------:R-:W-:-:S02]  /*7dd0*/  LEA.HI.X.SX32 R7, R7, R0, 0x1, P6 ;  /* 0x0000000007077211 */ /* 0x000fc400030f0eff */
[----:B0-----:R-:W-:Y:S01]  /*7de0*/  ISETP.LT.AND P4, PT, R8, UR5, !P0 ;  /* 0x0000000508007c0c */ /* 0x001fe2000c781270 */
[----:B------:R-:W0:Y:S01]  /*7df0*/  LDCU UR5, c[0x0][0x39c] ;  /* 0x00007380ff0577ac */ /* 0x000e220008000800 */
[----:B------:R-:W-:Y:S01]  /*7e00*/  LEA R8, P6, R11, R40, 0x1 ;  /* 0x000000280b087211 */ /* 0x000fe200078c08ff */
[----:B------:R4:W-:Y:S01]  /*7e10*/  @P2 STG.E.U16 desc[UR18][R6.64], R9 ;  /* 0x0000000906002986 */ /* 0x0009e2000c101512 */
[C---:B------:R-:W-:Y:S02]  /*7e20*/  LOP3.LUT R10, R3.reuse, 0xcc, RZ, 0xfc, !PT ;  /* 0x000000cc030a7812 */ /* 0x040fe400078efcff */
[C---:B------:R-:W-:Y:S02]  /*7e30*/  LOP3.LUT R12, R3.reuse, 0xca, RZ, 0xfc, !PT ;  /* 0x000000ca030c7812 */ /* 0x040fe400078efcff */
[----:B--2---:R-:W-:Y:S01]  /*7e40*/  ISETP.LT.AND P2, PT, R10, UR4, !P0 ;  /* 0x000000040a007c0c */ /* 0x004fe2000c741270 */
[----:B------:R-:W2:Y:S01]  /*7e50*/  LDCU UR4, c[0x0][0x39c] ;  /* 0x00007380ff0477ac */ /* 0x000ea20008000800 */
[----:B------:R-:W-:-:S02]  /*7e60*/  LOP3.LUT R10, R3, 0xce, RZ, 0xfc, !PT ;  /* 0x000000ce030a7812 */ /* 0x000fc400078efcff */
[----:B-1----:R-:W-:Y:S02]  /*7e70*/  PRMT R16, R29, 0x7632, R16 ;  /* 0x000076321d107816 */ /* 0x002fe40000000010 */
[----:B----4-:R-:W-:Y:S01]  /*7e80*/  LEA.HI.X.SX32 R9, R11, R0, 0x1, P6 ;  /* 0x000000000b097211 */ /* 0x010fe200030f0eff */
[----:B------:R-:W-:Y:S01]  /*7e90*/  IMAD R11, R41, 0x2, R11 ;  /* 0x00000002290b7824 */ /* 0x000fe200078e020b */
[----:B---3--:R-:W-:Y:S01]  /*7ea0*/  ISETP.LT.AND P6, PT, R12, UR6, !P0 ;  /* 0x000000060c007c0c */ /* 0x008fe2000c7c1270 */
        /* <DEDUP_REMOVED lines=16> */
[----:B--2---:R-:W-:Y:S01]  /*7fb0*/  ISETP.LT.AND P4, PT, R10, UR4, !P0 ;  /* 0x000000040a007c0c */ /* 0x004fe2000c781270 */
[----:B------:R-:W2:Y:S01]  /*7fc0*/  LDCU UR4, c[0x0][0x39c] ;  /* 0x00007380ff0477ac */ /* 0x000ea20008000800 */
[----:B------:R-:W-:Y:S02]  /*7fd0*/  LOP3.LUT R10, R3, 0xd4, RZ, 0xfc, !PT ;  /* 0x000000d4030a7812 */ /* 0x000fe400078efcff */
[----:B---3--:R-:W-:Y:S01]  /*7fe0*/  LEA.HI.X.SX32 R9, R11, R0, 0x1, P5 ;  /* 0x000000000b097211 */ /* 0x008fe200028f0eff */
[----:B------:R-:W-:Y:S01]  /*7ff0*/  IMAD R11, R41, 0x2, R11 ;  /* 0x00000002290b7824 */ /* 0x000fe200078e020b */
[----:B------:R-:W-:Y:S02]  /*8000*/  LOP3.LUT R5, R3, 0xd2, RZ, 0xfc, !PT ;  /* 0x000000d203057812 */ /* 0x000fe400078efcff */
[----:B----4-:R-:W-:Y:S01]  /*8010*/  PRMT R7, R18, 0x7632, R7 ;  /* 0x0000763212077816 */ /* 0x010fe20000000007 */
[----:B------:R-:W-:Y:S01]  /*8020*/  IMAD R13, R41, 0x2, R11 ;  /* 0x00000002290d7824 */ /* 0x000fe200078e020b */
[----:B-1----:R-:W-:Y:S01]  /*8030*/  ISETP.LT.AND P5, PT, R5, UR6, !P0 ;  /* 0x0000000605007c0c */ /* 0x002fe2000c7a1270 */
        /* <DEDUP_REMOVED lines=16> */
[----:B------:R-:W-:-:S02]  /*8140*/  PRMT R12, R27, 0x7632, R12 ;  /* 0x000076321b0c7816 */ /* 0x000fc4000000000c */
[----:B---3--:R-:W-:Y:S01]  /*8150*/  LEA.HI.X.SX32 R9, R11, R0, 0x1, P6 ;  /* 0x000000000b097211 */ /* 0x008fe200030f0eff */
[----:B------:R-:W-:Y:S01]  /*8160*/  IMAD R11, R41, 0x2, R11 ;  /* 0x00000002290b7824 */ /* 0x000fe200078e020b */
[----:B-1----:R-:W-:Y:S01]  /*8170*/  ISETP.LT.AND P6, PT, R10, UR6, !P0 ;  /* 0x000000060a007c0c */ /* 0x002fe2000c7c1270 */
        /* <DEDUP_REMOVED lines=14> */
[----:B------:R-:W-:-:S03]  /*8260*/  LEA R8, P5, R11, R40, 0x1 ;  /* 0x000000280b087211 */ /* 0x000fc600078a08ff */
[----:B------:R4:W-:Y:S01]  /*8270*/  @P2 STG.E.U16 desc[UR18][R6.64], R25 ;  /* 0x0000001906002986 */ /* 0x0009e2000c101512 */
[----:B0-----:R-:W-:Y:S01]  /*8280*/  ISETP.LT.AND P2, PT, R10, UR5, !P0 ;  /* 0x000000050a007c0c */ /* 0x001fe2000c741270 */
[----:B------:R-:W0:Y:S01]  /*8290*/  LDCU UR5, c[0x0][0x39c] ;  /* 0x00007380ff0577ac */ /* 0x000e220008000800 */
[----:B------:R-:W-:Y:S02]  /*82a0*/  LOP3.LUT R10, R3, 0xe0, RZ, 0xfc, !PT ;  /* 0x000000e0030a7812 */ /* 0x000fe400078efcff */
[----:B---3--:R-:W-:Y:S01]  /*82b0*/  LEA.HI.X.SX32 R9, R11, R0, 0x1, P5 ;  /* 0x000000000b097211 */ /* 0x008fe200028f0eff */
[----:B------:R-:W-:Y:S01]  /*82c0*/  IMAD R11, R41, 0x2, R11 ;  /* 0x00000002290b7824 */ /* 0x000fe200078e020b */
[----:B------:R-:W-:Y:S02]  /*82d0*/  LOP3.LUT R5, R3, 0xde, RZ, 0xfc, !PT ;  /* 0x000000de03057812 */ /* 0x000fe400078efcff */
[----:B----4-:R-:W-:Y:S01]  /*82e0*/  PRMT R7, R25, 0x7632, R7 ;  /* 0x0000763219077816 */ /* 0x010fe20000000007 */
[----:B------:R-:W-:Y:S01]  /*82f0*/  IMAD R13, R41, 0x2, R11 ;  /* 0x00000002290d7824 */ /* 0x000fe200078e020b */
[----:B------:R-:W-:-:S03]  /*8300*/  LEA R4, P5, R11, R40, 0x1 ;  /* 0x000000280b047211 */ /* 0x000fc600078a08ff */
[----:B------:R3:W-:Y:S01]  /*8310*/  @P3 STG.E.U16 desc[UR18][R8.64], R7 ;  /* 0x0000000708003986 */ /* 0x0007e2000c101512 */
[----:B-1----:R-:W-:Y:S01]  /*8320*/  ISETP.LT.AND P3, PT, R5, UR6, !P0 ;  /* 0x0000000605007c0c */ /* 0x002fe2000c761270 */
[----:B------:R-:W1:Y:S01]  /*8330*/  LDCU UR6, c[0x0][0x39c] ;  /* 0x00007380ff0677ac */ /* 0x000e620008000800 */
[----:B------:R-:W-:Y:S02]  /*8340*/  LEA.HI.X.SX32 R5, R11, R0, 0x1, P5 ;  /* 0x000000000b057211 */ /* 0x000fe400028f0eff */
[----:B------:R-:W-:-:S03]  /*8350*/  LEA R6, P5, R13, R40, 0x1 ;  /* 0x000000280d067211 */ /* 0x000fc600078a08ff */
[----:B------:R4:W-:Y:S01]  /*8360*/  @P6 STG.E.U16 desc[UR18][R4.64], R26 ;  /* 0x0000001a04006986 */ /* 0x0009e2000c101512 */
[----:B---3--:R-:W-:Y:S02]  /*8370*/  PRMT R9, R26, 0x7632, R9 ;  /* 0x000076321a097816 */ /* 0x008fe40000000009 */
        /* <DEDUP_REMOVED lines=8> */
[----:B----4-:R-:W-:-:S02]  /*8400*/  LOP3.LUT R4, R3, 0xe4, RZ, 0xfc, !PT ;  /* 0x000000e403047812 */ /* 0x010fc400078efcff */
[----:B------:R-:W-:Y:S02]  /*8410*/  LOP3.LUT R5, R3, 0xe6, RZ, 0xfc, !PT ;  /* 0x000000e603057812 */ /* 0x000fe400078efcff */
[----:B---3--:R-:W-:Y:S02]  /*8420*/  LEA.HI.X.SX32 R9, R13, R0, 0x1, P4 ;  /* 0x000000000d097211 */ /* 0x008fe400020f0eff */
[----:B0-----:R-:W-:Y:S01]  /*8430*/  ISETP.LT.AND P4, PT, R10, UR5, !P0 ;  /* 0x000000050a007c0c */ /* 0x001fe2000c781270 */
[----:B------:R-:W0:Y:S01]  /*8440*/  LDCU UR5, c[0x0][0x39c] ;  /* 0x00007380ff0577ac */ /* 0x000e220008000800 */
[C---:B------:R-:W-:Y:S01]  /*8450*/  LEA R10, P6, R15.reuse, R40, 0x1 ;  /* 0x000000280f0a7211 */ /* 0x040fe200078c08ff */
[----:B------:R3:W-:Y:S01]  /*8460*/  @P2 STG.E.U16 desc[UR18][R8.64], R27 ;  /* 0x0000001b08002986 */ /* 0x0007e2000c101512 */
[----:B-1----:R-:W-:Y:S01]  /*8470*/  ISETP.LT.AND P2, PT, R4, UR6, !P0 ;  /* 0x0000000604007c0c */ /* 0x002fe2000c741270 */
[----:B------:R-:W1:Y:S01]  /*8480*/  LDCU UR6, c[0x0][0x39c] ;  /* 0x00007380ff0677ac */ /* 0x000e620008000800 */
        /* <DEDUP_REMOVED lines=9> */
[----:B---3--:R-:W-:Y:S01]  /*8520*/  LOP3.LUT R8, R3, 0xe8, RZ, 0xfc, !PT ;  /* 0x000000e803087812 */ /* 0x008fe200078efcff */
[----:B------:R-:W-:Y:S01]  /*8530*/  @P5 STG.E.U16 desc[UR18][R4.64], R28 ;  /* 0x0000001c04005986 */ /* 0x000fe2000c101512 */
        /* <DEDUP_REMOVED lines=8> */
[----:B------:R-:W-:Y:S01]  /*85c0*/  LOP3.LUT R12, R3, 0xea, RZ, 0xfc, !PT ;  /* 0x000000ea030c7812 */ /* 0x000fe200078efcff */
[----:B------:R4:W5:Y:S03]  /*85d0*/  LDS.128 R4, [R2+UR12+0x800] ;  /* 0x0008000c02047984 */ /* 0x0009660008000c00 */
[----:B-1----:R-:W-:Y:S01]  /*85e0*/  ISETP.LT.AND P4, PT, R12, UR6, !P0 ;  /* 0x000000060c007c0c */ /* 0x002fe2000c781270 */
[----:B------:R-:W1:Y:S01]  /*85f0*/  LDCU UR6, c[0x0][0x39c] ;  /* 0x00007380ff0677ac */ /* 0x000e620008000800 */
[----:B---3--:R-:W-:Y:S01]  /*8600*/  LEA.HI.X.SX32 R9, R11, R0, 0x1, P6 ;  /* 0x000000000b097211 */ /* 0x008fe200030f0eff */
[----:B------:R-:W-:Y:S01]  /*8610*/  IMAD R11, R41, 0x2, R11 ;  /* 0x00000002290b7824 */ /* 0x000fe200078e020b */
[----:B--2---:R-:W-:Y:S01]  /*8620*/  ISETP.LT.AND P6, PT, R10, UR4, !P0 ;  /* 0x000000040a007c0c */ /* 0x004fe2000c7c1270 */
[----:B------:R-:W2:Y:S01]  /*8630*/  LDCU UR4, c[0x0][0x39c] ;  /* 0x00007380ff0477ac */ /* 0x000ea20008000800 */
[----:B----4-:R-:W-:Y:S01]  /*8640*/  LOP3.LUT R2, R3, 0xf2, RZ, 0xfc, !PT ;  /* 0x000000f203027812 */ /* 0x010fe200078efcff */
[----:B------:R3:W-:Y:S01]  /*8650*/  @P2 STG.E.U16 desc[UR18][R8.64], R29 ;  /* 0x0000001d08002986 */ /* 0x0007e2000c101512 */
[----:B------:R-:W-:Y:S01]  /*8660*/  LEA R10, P2, R11, R40, 0x1 ;  /* 0x000000280b0a7211 */ /* 0x000fe200078408ff */
[----:B------:R-:W-:-:S03]  /*8670*/  IMAD R13, R41, 0x2, R11 ;  /* 0x00000002290d7824 */ /* 0x000fc600078e020b */
[----:B------:R-:W-:Y:S01]  /*8680*/  LEA.HI.X.SX32 R11, R11, R0, 0x1, P2 ;  /* 0x000000000b0b7211 */ /* 0x000fe200010f0eff */
[----:B------:R-:W-:Y:S01]  /*8690*/  IMAD R15, R41, 0x2, R13 ;  /* 0x00000002290f7824 */ /* 0x000fe200078e020d */
[----:B------:R-:W-:-:S03]  /*86a0*/  LEA R12, P2, R13, R40, 0x1 ;  /* 0x000000280d0c7211 */ /* 0x000fc600078408ff */
[----:B------:R4:W-:Y:S01]  /*86b0*/  @P3 STG.E.U16 desc[UR18][R10.64], R16 ;  /* 0x000000100a003986 */ /* 0x0009e2000c101512 */
[----:B------:R-:W-:Y:S02]  /*86c0*/  LEA.HI.X.SX32 R13, R13, R0, 0x1, P2 ;  /* 0x000000000d0d7211 */ /* 0x000fe400010f0eff */
[C---:B---3--:R-:W-:Y:S02]  /*86d0*/  LEA R8, P3, R15.reuse, R40, 0x1 ;  /* 0x000000280f087211 */ /* 0x048fe400078608ff */
[----:B0-----:R-:W-:Y:S01]  /*86e0*/  ISETP.LT.AND P2, PT, R14, UR5, !P0 ;  /* 0x000000050e007c0c */ /* 0x001fe2000c741270 */
[----:B------:R-:W0:Y:S01]  /*86f0*/  LDCU UR5, c[0x0][0x39c] ;  /* 0x00007380ff0577ac */ /* 0x000e220008000800 */
[----:B------:R-:W-:Y:S01]  /*8700*/  LEA.HI.X.SX32 R9, R15, R0, 0x1, P3 ;  /* 0x000000000f097211 */ /* 0x000fe200018f0eff */
[----:B------:R-:W-:Y:S01]  /*8710*/  IMAD R15, R41, 0x2, R15 ;  /* 0x00000002290f7824 */ /* 0x000fe200078e020f */
[----:B------:R-:W-:Y:S01]  /*8720*/  LOP3.LUT R14, R3, 0xf0, RZ, 0xfc, !PT ;  /* 0x000000f0030e7812 */ /* 0x000fe200078efcff */
[----:B------:R3:W-:Y:S01]  /*8730*/  @P5 STG.E.U16 desc[UR18][R12.64], R30 ;  /* 0x0000001e0c005986 */ /* 0x0007e2000c101512 */
[----:B----4-:R-:W-:Y:S01]  /*8740*/  PRMT R11, R30, 0x7632, R11 ;  /* 0x000076321e0b7816 */ /* 0x010fe2000000000b */
[----:B------:R-:W-:Y:S01]  /*8750*/  IMAD R17, R41, 0x2, R15 ;  /* 0x0000000229117824 */ /* 0x000fe200078e020f */
[----:B--2---:R-:W-:Y:S01]  /*8760*/  ISETP.LT.AND P3, PT, R14, UR4, !P0 ;  /* 0x000000040e007c0c */ /* 0x004fe2000c761270 */
[----:B------:R-:W2:Y:S02]  /*8770*/  LDCU UR4, c[0x0][0x39c] ;  /* 0x00007380ff0477ac */ /* 0x000ea40008000800 */
[----:B------:R4:W-:Y:S01]  /*8780*/  @P4 STG.E.U16 desc[UR18][R8.64], R11 ;  /* 0x0000000b08004986 */ /* 0x0009e2000c101512 */
[----:B------:R-:W-:-:S02]  /*8790*/  LEA R10, P4, R15, R40, 0x1 ;  /* 0x000000280f0a7211 */ /* 0x000fc400078808ff */
[----:B-----5:R-:W-:Y:S02]  /*87a0*/  PRMT R16, R4, 0x7632, R16 ;  /* 0x0000763204107816 */ /* 0x020fe40000000010 */
[----:B---3--:R-:W-:-:S04]  /*87b0*/  LEA R12, P5, R17, R40, 0x1 ;  /* 0x00000028110c7211 */ /* 0x008fc800078a08ff */
[-C--:B------:R-:W-:Y:S01]  /*87c0*/  LEA.HI.X.SX32 R13, R17, R0.reuse, 0x1, P5 ;  /* 0x00000000110d7211 */ /* 0x080fe200028f0eff */
[----:B------:R-:W-:Y:S01]  /*87d0*/  IMAD R17, R41, 0x2, R17 ;  /* 0x0000000229117824 */ /* 0x000fe200078e0211 */
[----:B----4-:R-:W-:Y:S02]  /*87e0*/  LEA.HI.X.SX32 R11, R15, R0, 0x1, P4 ;  /* 0x000000000f0b7211 */ /* 0x010fe400020f0eff */
[----:B------:R-:W-:Y:S01]  /*87f0*/  PRMT R9, R31, 0x7632, R9 ;  /* 0x000076321f097816 */ /* 0x000fe20000000009 */
[----:B------:R-:W-:Y:S01]  /*8800*/  IMAD R15, R41, 0x2, R17 ;  /* 0x00000002290f7824 */ /* 0x000fe200078e0211 */
[----:B0-----:R-:W-:Y:S01]  /*8810*/  ISETP.LT.AND P4, PT, R2, UR5, !P0 ;  /* 0x0000000502007c0c */ /* 0x001fe2000c781270 */
[----:B------:R0:W-:Y:S01]  /*8820*/  @P6 STG.E.U16 desc[UR18][R10.64], R31 ;  /* 0x0000001f0a006986 */ /* 0x0001e2000c101512 */
[----:B------:R-:W-:Y:S01]  /*8830*/  LOP3.LUT R2, R3, 0xf4, RZ, 0xfc, !PT ;  /* 0x000000f403027812 */ /* 0x000fe200078efcff */
[----:B------:R-:W3:Y:S01]  /*8840*/  LDCU UR5, c[0x0][0x39c] ;  /* 0x00007380ff0577ac */ /* 0x000ee20008000800 */
[-C--:B------:R-:W-:Y:S01]  /*8850*/  LEA R14, P6, R15, R40.reuse, 0x1 ;  /* 0x000000280f0e7211 */ /* 0x080fe200078c08ff */
[----:B------:R4:W-:Y:S01]  /*8860*/  @P2 STG.E.U16 desc[UR18][R12.64], R9 ;  /* 0x000000090c002986 */ /* 0x0009e2000c101512 */
[----:B-1----:R-:W-:Y:S01]  /*8870*/  ISETP.LT.AND P5, PT, R2, UR6, !P0 ;  /* 0x0000000602007c0c */ /* 0x002fe2000c7a1270 */
[----:B------:R-:W1:Y:S01]  /*8880*/  LDCU UR6, c[0x0][0x39c] ;  /* 0x00007380ff0677ac */ /* 0x000e620008000800 */
[----:B------:R-:W-:-:S02]  /*8890*/  LEA R8, P2, R17, R40, 0x1 ;  /* 0x0000002811087211 */ /* 0x000fc400078408ff */
[----:B------:R-:W-:Y:S01]  /*88a0*/  LOP3.LUT R2, R3, 0xf6, RZ, 0xfc, !PT ;  /* 0x000000f603027812 */ /* 0x000fe200078efcff */
[----:B0-----:R-:W-:Y:S01]  /*88b0*/  IMAD R11, R41, 0x2, R15 ;  /* 0x00000002290b7824 */ /* 0x001fe200078e020f */
[-C--:B------:R-:W-:Y:S02]  /*88c0*/  LEA.HI.X.SX32 R15, R15, R0.reuse, 0x1, P6 ;  /* 0x000000000f0f7211 */ /* 0x080fe400030f0eff */
[----:B----4-:R-:W-:Y:S01]  /*88d0*/  LEA.HI.X.SX32 R9, R17, R0, 0x1, P2 ;  /* 0x0000000011097211 */ /* 0x010fe200010f0eff */
[----:B------:R-:W-:Y:S01]  /*88e0*/  IMAD R13, R41, 0x2, R11 ;  /* 0x00000002290d7824 */ /* 0x000fe200078e020b */
[----:B--2---:R-:W-:Y:S01]  /*88f0*/  ISETP.LT.AND P2, PT, R2, UR4, !P0 ;  /* 0x0000000402007c0c */ /* 0x004fe2000c741270 */
[----:B------:R-:W0:Y:S01]  /*8900*/  LDCU UR4, c[0x0][0x39c] ;  /* 0x00007380ff0477ac */ /* 0x000e220008000800 */
[----:B------:R-:W-:Y:S01]  /*8910*/  LOP3.LUT R2, R3, 0xf8, RZ, 0xfc, !PT ;  /* 0x000000f803027812 */ /* 0x000fe200078efcff */
[----:B------:R-:W-:Y:S01]  /*8920*/  IMAD R17, R41, 0x2, R13 ;  /* 0x0000000229117824 */ /* 0x000fe200078e020d */
[----:B------:R2:W-:Y:S01]  /*8930*/  @P3 STG.E.U16 desc[UR18][R8.64], R4 ;  /* 0x0000000408003986 */ /* 0x0005e2000c101512 */
[----:B------:R-:W-:-:S02]  /*8940*/  LEA R10, P3, R11, R40, 0x1 ;  /* 0x000000280b0a7211 */ /* 0x000fc400078608ff */
[----:B------:R-:W-:Y:S01]  /*8950*/  IMAD R19, R41, 0x2, R17 ;  /* 0x0000000229137824 */ /* 0x000fe200078e0211 */
[----:B------:R-:W-:Y:S01]  /*8960*/  LEA R12, P6, R13, R40, 0x1 ;  /* 0x000000280d0c7211 */ /* 0x000fe200078c08ff */
[----:B------:R4:W-:Y:S01]  /*8970*/  @P4 STG.E.U16 desc[UR18][R14.64], R16 ;  /* 0x000000100e004986 */ /* 0x0009e2000c101512 */
[-C--:B------:R-:W-:Y:S01]  /*8980*/  LEA.HI.X.SX32 R11, R11, R0.reuse, 0x1, P3 ;  /* 0x000000000b0b7211 */ /* 0x080fe200018f0eff */
[----:B------:R-:W-:Y:S01]  /*8990*/  IMAD R21, R41, 0x2, R19 ;  /* 0x0000000229157824 */ /* 0x000fe200078e0213 */
[----:B------:R-:W-:Y:S02]  /*89a0*/  LEA.HI.X.SX32 R13, R13, R0, 0x1, P6 ;  /* 0x000000000d0d7211 */ /* 0x000fe400030f0eff */
[----:B---3--:R-:W-:Y:S01]  /*89b0*/  ISETP.LT.AND P4, PT, R2, UR5, !P0 ;  /* 0x0000000502007c0c */ /* 0x008fe2000c781270 */
[----:B------:R-:W-:Y:S01]  /*89c0*/  IMAD R41, R41, 0x2, R21 ;  /* 0x0000000229297824 */ /* 0x000fe200078e0215 */
[----:B--2---:R-:W-:Y:S01]  /*89d0*/  LOP3.LUT R4, R3, 0xfa, RZ, 0xfc, !PT ;  /* 0x000000fa03047812 */ /* 0x004fe200078efcff */
[----:B------:R-:W-:Y:S01]  /*89e0*/  @P5 STG.E.U16 desc[UR18][R10.64], R5 ;  /* 0x000000050a005986 */ /* 0x000fe2000c101512 */
[----:B------:R-:W-:-:S02]  /*89f0*/  LEA R8, P6, R17, R40, 0x1 ;  /* 0x0000002811087211 */ /* 0x000fc400078c08ff */
[----:B----4-:R-:W-:Y:S02]  /*8a00*/  LEA R14, P3, R19, R40, 0x1 ;  /* 0x00000028130e7211 */ /* 0x010fe400078608ff */
[-C--:B------:R-:W-:Y:S02]  /*8a10*/  LEA.HI.X.SX32 R9, R17, R0.reuse, 0x1, P6 ;  /* 0x0000000011097211 */ /* 0x080fe400030f0eff */
[----:B------:R-:W-:Y:S02]  /*8a20*/  LEA.HI.X.SX32 R15, R19, R0, 0x1, P3 ;  /* 0x00000000130f7211 */ /* 0x000fe400018f0eff */
[----:B0-----:R-:W-:Y:S02]  /*8a30*/  ISETP.LT.AND P3, PT, R4, UR4, !P0 ;  /* 0x0000000404007c0c */ /* 0x001fe4000c761270 */
[----:B------:R-:W-:Y:S02]  /*8a40*/  LOP3.LUT R4, R3, 0xfc, RZ, 0xfc, !PT ;  /* 0x000000fc03047812 */ /* 0x000fe400078efcff */
[----:B------:R-:W-:-:S02]  /*8a50*/  LEA R2, P6, R41, R40, 0x1 ;  /* 0x0000002829027211 */ /* 0x000fc400078c08ff */
[----:B-1----:R-:W-:Y:S02]  /*8a60*/  ISETP.LT.AND P0, PT, R4, UR6, !P0 ;  /* 0x0000000604007c0c */ /* 0x002fe4000c701270 */
[----:B------:R-:W-:Y:S02]  /*8a70*/  LEA.HI.X.SX32 R3, R41, R0, 0x1, P6 ;  /* 0x0000000029037211 */ /* 0x000fe400030f0eff */
[----:B------:R-:W-:Y:S02]  /*8a80*/  LEA R40, P6, R21, R40, 0x1 ;  /* 0x0000002815287211 */ /* 0x000fe400078c08ff */
[----:B------:R-:W-:Y:S02]  /*8a90*/  PRMT R4, R5, 0x7632, R4 ;  /* 0x0000763205047816 */ /* 0x000fe40000000004 */
[----:B------:R-:W-:Y:S02]  /*8aa0*/  LEA.HI.X.SX32 R41, R21, R0, 0x1, P6 ;  /* 0x0000000015297211 */ /* 0x000fe400030f0eff */
[----:B------:R-:W-:Y:S01]  /*8ab0*/  PRMT R0, R6, 0x7632, R0 ;  /* 0x0000763206007816 */ /* 0x000fe20000000000 */
[----:B------:R-:W-:Y:S04]  /*8ac0*/  @P2 STG.E.U16 desc[UR18][R12.64], R4 ;  /* 0x000000040c002986 */ /* 0x000fe8000c101512 */
[----:B------:R0:W-:Y:S04]  /*8ad0*/  @P4 STG.E.U16 desc[UR18][R8.64], R6 ;  /* 0x0000000608004986 */ /* 0x0001e8000c101512 */
[----:B------:R1:W-:Y:S04]  /*8ae0*/  @P3 STG.E.U16 desc[UR18][R14.64], R0 ;  /* 0x000000000e003986 */ /* 0x0003e8000c101512 */
[----:B------:R1:W-:Y:S01]  /*8af0*/  @P0 STG.E.U16 desc[UR18][R40.64], R7 ;  /* 0x0000000728000986 */ /* 0x0003e2000c101512 */
[----:B0-----:R-:W-:-:S05]  /*8b00*/  PRMT R9, R7, 0x7632, R9 ;  /* 0x0000763207097816 */ /* 0x001fca0000000009 */
[----:B------:R1:W-:Y:S01]  /*8b10*/  @P1 STG.E.U16 desc[UR18][R2.64], R9 ;  /* 0x0000000902001986 */ /* 0x0003e2000c101512 */
[----:B------:R-:W-:Y:S06]  /*8b20*/  BAR.SYNC.DEFER_BLOCKING 0x0 ;  /* 0x0000000000007b1d */ /* 0x000fec0000010000 */
[----:B------:R-:W-:Y:S05]  /*8b30*/  BRA.U UP0, `(.L_x_13) ;  /* 0x0000000100a07547 */ /* 0x000fea000b800000 */
[----:B------:R-:W0:Y:S01]  /*8b40*/  S2UR UR5, SR_CgaCtaId ;  /* 0x00000000000579c3 */ /* 0x000e220000008800 */
[----:B------:R-:W-:Y:S01]  /*8b50*/  NOP ;  /* 0x0000000000007918 */ /* 0x000fe20000000000 */
[----:B------:R-:W-:Y:S01]  /*8b60*/  UMOV UR4, 0x50 ;  /* 0x0000005000047882 */ /* 0x000fe20000000000 */
[----:B-1----:R-:W-:Y:S02]  /*8b70*/  IMAD.U32 R0, RZ, RZ, UR21 ;  /* 0x00000015ff007e24 */ /* 0x002fe4000f8e00ff */
[----:B------:R-:W-:Y:S02]  /*8b80*/  IMAD.MOV.U32 R3, RZ, RZ, 0xff ;  /* 0x000000ffff037424 */ /* 0x000fe400078e00ff */
[----:B------:R-:W-:Y:S01]  /*8b90*/  IMAD.MOV.U32 R7, RZ, RZ, 0x1 ;  /* 0x00000001ff077424 */ /* 0x000fe200078e00ff */
[----:B------:R-:W-:-:S04]  /*8ba0*/  LOP3.LUT R0, R0, 0xffff, RZ, 0xc0, !PT ;  /* 0x0000ffff00007812 */ /* 0x000fc800078ec0ff */
[----:B------:R-:W-:-:S05]  /*8bb0*/  SHF.R.U32.HI R0, RZ, 0x5, R0 ;  /* 0x00000005ff007819 */ /* 0x000fca0000011600 */
[----:B------:R-:W-:Y:S01]  /*8bc0*/  VIADD R2, R0, 0x10 ;  /* 0x0000001000027836 */ /* 0x000fe20000000000 */
[----:B------:R-:W-:Y:S01]  /*8bd0*/  SHF.L.U32 R0, R3, R0, RZ ;  /* 0x0000000003007219 */ /* 0x000fe200000006ff */
[----:B0-----:R-:W-:-:S03]  /*8be0*/  ULEA UR6, UR5, UR4, 0x18 ;  /* 0x0000000405067291 */ /* 0x001fc6000f8ec0ff */
[----:B------:R-:W-:-:S04]  /*8bf0*/  SHF.L.U32 R3, R7, R2, RZ ;  /* 0x0000000207037219 */ /* 0x000fc800000006ff */
[----:B------:R-:W-:Y:S02]  /*8c00*/  LOP3.LUT R0, R3, R0, RZ, 0xfc, !PT ;  /* 0x0000000003007212 */ /* 0x000fe400078efcff */
[----:B------:R-:W0:Y:S02]  /*8c10*/  LDS R5, [UR6] ;  /* 0x00000006ff057984 */ /* 0x000e240008000800 */
[C---:B------:R-:W-:Y:S02]  /*8c20*/  LOP3.LUT R2, R0.reuse, 0xffff, RZ, 0xc0, !PT ;  /* 0x0000ffff00027812 */ /* 0x040fe400078ec0ff */
[----:B0-----:R-:W-:-:S04]  /*8c30*/  LOP3.LUT R3, R0, 0xffff, R5, 0x80, !PT ;  /* 0x0000ffff00037812 */ /* 0x001fc800078e8005 */
[----:B------:R-:W-:-:S13]  /*8c40*/  ISETP.NE.AND P0, PT, R3, R2, PT ;  /* 0x000000020300720c */ /* 0x000fda0003f05270 */
[----:B------:R-:W-:Y:S05]  /*8c50*/  @P0 BRA `(.L_x_14) ;  /* 0x0000000000500947 */ /* 0x000fea0003800000 */
[----:B------:R-:W-:Y:S02]  /*8c60*/  SHF.R.U32.HI R5, RZ, 0x10, R5 ;  /* 0x00000010ff057819 */ /* 0x000fe40000011605 */
[----:B------:R-:W-:-:S04]  /*8c70*/  SHF.R.U32.HI R2, RZ, 0x10, R0 ;  /* 0x00000010ff027819 */ /* 0x000fc80000011600 */
[----:B------:R-:W-:-:S04]  /*8c80*/  LOP3.LUT R5, R5, R2, RZ, 0xc0, !PT ;  /* 0x0000000205057212 */ /* 0x000fc800078ec0ff */
[----:B------:R-:W-:-:S13]  /*8c90*/  ISETP.NE.AND P0, PT, R5, R2, PT ;  /* 0x000000020500720c */ /* 0x000fda0003f05270 */
[----:B------:R-:W-:Y:S05]  /*8ca0*/  @P0 BRA `(.L_x_15) ;  /* 0x0000000000300947 */ /* 0x000fea0003800000 */
[----:B------:R-:W-:Y:S01]  /*8cb0*/  R2UR UR4, R0 ;  /* 0x00000000000472ca */ /* 0x000fe200000e0000 */
[----:B------:R-:W-:Y:S01]  /*8cc0*/  VOTEU.ANY UR5, UPT, PT ;  /* 0x0000000000057886 */ /* 0x000fe200038e0100 */
[----:B------:R-:W0:Y:S01]  /*8cd0*/  S2R R0, SR_LANEID ;  /* 0x0000000000007919 */ /* 0x000e220000000000 */
[----:B------:R-:W-:-:S10]  /*8ce0*/  UFLO.U32 UR5, UR5 ;  /* 0x00000005000572bd */ /* 0x000fd400080e0000 */
[----:B------:R-:W-:-:S06]  /*8cf0*/  ULOP3.LUT UR4, URZ, UR4, URZ, 0x33, !UPT ;  /* 0x00000004ff047292 */ /* 0x000fcc000f8e33ff */
[----:B------:R-:W-:-:S04]  /*8d00*/  IMAD.U32 R2, RZ, RZ, UR4 ;  /* 0x00000004ff027e24 */ /* 0x000fc8000f8e00ff */
[----:B------:R-:W1:Y:S02]  /*8d10*/  REDUX UR7, R2 ;  /* 0x00000000020773c4 */ /* 0x000e640000000000 */
[----:B------:R2:W-:Y:S01]  /*8d20*/  UTCATOMSWS.AND URZ, UR4 ;  /* 0x0000000400ff79e3 */ /* 0x0005e20008000000 */
[----:B0-----:R-:W-:Y:S01]  /*8d30*/  ISETP.EQ.U32.AND P0, PT, R0, UR5, PT ;  /* 0x0000000500007c0c */ /* 0x001fe2000bf02070 */
[----:B-1----:R-:W-:-:S12]  /*8d40*/  IMAD.U32 R0, RZ, RZ, UR7 ;  /* 0x00000007ff007e24 */ /* 0x002fd8000f8e00ff */
[----:B------:R2:W-:Y:S01]  /*8d50*/  @P0 ATOMS.AND RZ, [UR6], R0 ;  /* 0x00000000ffff098c */ /* 0x0005e2000a800006 */
[----:B------:R-:W-:Y:S05]  /*8d60*/  BRA `(.L_x_13) ;  /* 0x0000000000147947 */ /* 0x000fea0003800000 */
.L_x_15:
[----:B------:R-:W-:-:S07]  /*8d70*/  MOV R2, 0x8d90 ;  /* 0x00008d9000027802 */ /* 0x000fce0000000f00 */
[----:B------:R-:W-:Y:S05]  /*8d80*/  CALL.REL.NOINC `($__internal_0_$__cuda_sm10x_tcgen05_guardrail_trap_col_being_dealloced_not_returned_by_alloc) ;  /* 0x00000000002c7944 */ /* 0x000fea0003c00000 */
[----:B------:R-:W-:Y:S05]  /*8d90*/  BRA `(.L_x_13) ;  /* 0x0000000000087947 */ /* 0x000fea0003800000 */
.L_x_14:
[----:B------:R-:W-:-:S07]  /*8da0*/  MOV R2, 0x8dc0 ;  /* 0x00008dc000027802 */ /* 0x000fce0000000f00 */
[----:B------:R-:W-:Y:S05]  /*8db0*/  CALL.REL.NOINC `($__internal_2_$__cuda_sm10x_tcgen05_guardrail_trap_unallocated_columns_being_dealloced) ;  /* 0x0000000000387944 */ /* 0x000fea0003c00000 */
.L_x_13:
[----:B------:R-:W-:Y:S01]  /*8dc0*/  NOP ;  /* 0x0000000000007918 */ /* 0x000fe20000000000 */
[----:B--2---:R-:W-:Y:S05]  /*8dd0*/  EXIT ;  /* 0x000000000000794d */ /* 0x004fea0003800000 */
.L_x_8:
[----:B------:R-:W0:Y:S02]  /*8de0*/  SYNCS.PHASECHK.TRANS64.TRYWAIT P2, [UR16], R90 ;  /* 0x0000005aff0075a7 */ /* 0x000e240008041110 */
[----:B0-----:R-:W-:Y:S05]  /*8df0*/  @!P2 BRA `(.L_x_8) ;  /* 0xfffffffc00f8a947 */ /* 0x001fea000383ffff */
[----:B------:R-:W-:Y:S05]  /*8e00*/  BRA `(.L_x_16) ;  /* 0xffffffac00f07947 */ /* 0x000fea000383ffff */
.L_x_12:
[----:B------:R-:W1:Y:S02]  /*8e10*/  SYNCS.PHASECHK.TRANS64.TRYWAIT P0, [UR16], R3 ;  /* 0x00000003ff0075a7 */ /* 0x000e640008001110 */
[----:B-1----:R-:W-:Y:S05]  /*8e20*/  @!P0 BRA `(.L_x_12) ;  /* 0xfffffffc00f88947 */ /* 0x002fea000383ffff */
[----:B------:R-:W-:Y:S05]  /*8e30*/  BRA `(.L_x_11) ;  /* 0xffffffb8006c7947 */ /* 0x000fea000383ffff */
        .weak           $__internal_0_$__cuda_sm10x_tcgen05_guardrail_trap_col_being_dealloced_not_returned_by_alloc
        .type           $__internal_0_$__cuda_sm10x_tcgen05_guardrail_trap_col_being_dealloced_not_returned_by_alloc,@function
        .size           $__internal_0_$__cuda_sm10x_tcgen05_guardrail_trap_col_being_dealloced_not_returned_by_alloc,($__internal_1_$__cuda_sm10x_tcgen05_guardrail_trap_phase_invalid_during_alloc - $__internal_0_$__cuda_sm10x_tcgen05_guardrail_trap_col_being_dealloced_not_returned_by_alloc)
$__internal_0_$__cuda_sm10x_tcgen05_guardrail_trap_col_being_dealloced_not_returned_by_alloc:
[----:B------:R-:W-:Y:S05]  /*8e40*/  BPT.TRAP 0x1 ;  /* 0x000000040000795c */ /* 0x000fea0000300000 */
[----:B------:R-:W-:-:S04]  /*8e50*/  IMAD.MOV.U32 R3, RZ, RZ, 0x0 ;  /* 0x00000000ff037424 */ /* 0x000fc800078e00ff */
[----:B------:R-:W-:Y:S05]  /*8e60*/  RET.REL.NODEC R2 `(matmul_kernel) ;  /* 0xffffff7002647950 */ /* 0x000fea0003c3ffff */
        .weak           $__internal_1_$__cuda_sm10x_tcgen05_guardrail_trap_phase_invalid_during_alloc
        .type           $__internal_1_$__cuda_sm10x_tcgen05_guardrail_trap_phase_invalid_during_alloc,@function
        .size           $__internal_1_$__cuda_sm10x_tcgen05_guardrail_trap_phase_invalid_during_alloc,($__internal_2_$__cuda_sm10x_tcgen05_guardrail_trap_unallocated_columns_being_dealloced - $__internal_1_$__cuda_sm10x_tcgen05_guardrail_trap_phase_invalid_during_alloc)
$__internal_1_$__cuda_sm10x_tcgen05_guardrail_trap_phase_invalid_during_alloc:
[----:B------:R-:W-:Y:S05]  /*8e70*/  BPT.TRAP 0x1 ;  /* 0x000000040000795c */ /* 0x000fea0000300000 */
[----:B------:R-:W-:-:S04]  /*8e80*/  IMAD.MOV.U32 R3, RZ, RZ, 0x0 ;  /* 0x00000000ff037424 */ /* 0x000fc800078e00ff */
[----:B------:R-:W-:Y:S05]  /*8e90*/  RET.REL.NODEC R2 `(matmul_kernel) ;  /* 0xffffff7002587950 */ /* 0x000fea0003c3ffff */
        .weak           $__internal_2_$__cuda_sm10x_tcgen05_guardrail_trap_unallocated_columns_being_dealloced
        .type           $__internal_2_$__cuda_sm10x_tcgen05_guardrail_trap_unallocated_columns_being_dealloced,@function
        .size           $__internal_2_$__cuda_sm10x_tcgen05_guardrail_trap_unallocated_columns_being_dealloced,(.L_x_20 - $__internal_2_$__cuda_sm10x_tcgen05_guardrail_trap_unallocated_columns_being_dealloced)
$__internal_2_$__cuda_sm10x_tcgen05_guardrail_trap_unallocated_columns_being_dealloced:
[----:B------:R-:W-:Y:S05]  /*8ea0*/  BPT.TRAP 0x1 ;  /* 0x000000040000795c */ /* 0x000fea0000300000 */
[----:B------:R-:W-:-:S04]  /*8eb0*/  IMAD.MOV.U32 R3, RZ, RZ, 0x0 ;  /* 0x00000000ff037424 */ /* 0x000fc800078e00ff */
[----:B------:R-:W-:Y:S05]  /*8ec0*/  RET.REL.NODEC R2 `(matmul_kernel) ;  /* 0xffffff70024c7950 */ /* 0x000fea0003c3ffff */
.L_x_17:
[----:B------:R-:W-:-:S00]  /*8ed0*/  BRA `(.L_x_17) ;  /* 0xfffffffc00fc7947 */ /* 0x000fc0000383ffff */
[----:B------:R-:W-:-:S00]  /*8ee0*/  NOP ;  /* 0x0000000000007918 */ /* 0x000fc00000000000 */
        /* <DEDUP_REMOVED lines=9> */
.L_x_20:


//--------------------- .nv.shared.matmul_kernel  --------------------------
	.section	.nv.shared.matmul_kernel,"aw",@nobits
	.sectionflags	@""
	.align	16
	.zero		1024


//--------------------- .nv.shared.reserved.0     --------------------------
	.section	.nv.shared.reserved.0,"aw",@nobits
	.align	8
	.weak		__nv_reservedSMEM_offset_0_alias
	.size		__nv_reservedSMEM_offset_0_alias, 0, 64
	.other		__nv_reservedSMEM_offset_0_alias,@"STO_CUDA_RESERVED_SHARED STV_DEFAULT"
__nv_reservedSMEM_offset_0_alias:
	.zero		0
.nv.shared.reserved.0:
	.zero		64
	.weak		__nv_reservedSMEM_allocation_phase
	.type		__nv_reservedSMEM_allocation_phase,@object
	.size		__nv_reservedSMEM_allocation_phase,(.L_0 - __nv_reservedSMEM_allocation_phase)
__nv_reservedSMEM_allocation_phase:
	.zero		1
.L_0:
	.zero		7
	.weak		__nv_reservedSMEM_devtool_atexit_pc
	.type		__nv_reservedSMEM_devtool_atexit_pc,@object
	.size		__nv_reservedSMEM_devtool_atexit_pc,(__nv_reservedSMEM_allocation_mask - __nv_reservedSMEM_devtool_atexit_pc)
__nv_reservedSMEM_devtool_atexit_pc:
	.zero		8
	.weak		__nv_reservedSMEM_allocation_mask
	.type		__nv_reservedSMEM_allocation_mask,@object
	.size		__nv_reservedSMEM_allocation_mask,(.L_2 - __nv_reservedSMEM_allocation_mask)
__nv_reservedSMEM_allocation_mask:
	.zero		4
.L_2:


//--------------------- .nv.constant0.matmul_kernel --------------------------
	.section	.nv.constant0.matmul_kernel,"a",@progbits
	.sectionflags	@""
	.align	4
.nv.constant0.matmul_kernel:
	.zero		976


//--------------------- SYMBOLS --------------------------

	.type		.nv.reservedSmem.offset0,@object
	.size		.nv.reservedSmem.offset0,0x4
	.type		.nv.reservedSmem.cap,@object
	.size		.nv.reservedSmem.cap,0x4
